	.target	sm_90a

	.elftype	@"ET_EXEC"


//--------------------- .note.nv.tkinfo           --------------------------
	.section	.note.nv.tkinfo,"",@"SHT_NOTE"
	.sectionflags	@"SHF_NOTE_NV_TKINFO"
	.tkinfo
        /*0018*/ 	.word	0x00000002
        /*0030*/ 	.string	""
        /*0030*/ 	.string	"ptxas"
        /*0030*/ 	.string	"Cuda compilation tools, release 13.0, V13.0.88"
        /*0030*/ 	.string	"Build cuda_13.0.r13.0/compiler.36424714_0"
        /*0030*/ 	.string	"-arch sm_90a -m 64 "



//--------------------- .note.nv.cuinfo           --------------------------
	.section	.note.nv.cuinfo,"",@"SHT_NOTE"
	.sectionflags	@"SHF_NOTE_NV_CUINFO"
        /*0018*/ 	.short	0x0002
        /*001a*/ 	.short	0x005a
        /*001c*/ 	.short	0x0082
	.zero		2


//--------------------- .nv.info                  --------------------------
	.section	.nv.info,"",@"SHT_CUDA_INFO"
	.align	4


	//----- nvinfo : EIATTR_REGCOUNT
	.align		4
        /*0000*/ 	.byte	0x04, 0x2f
        /*0002*/ 	.short	(.L_12 - .L_11)
	.align		4
.L_11:
        /*0004*/ 	.word	index@(_ZN7cutlass13device_kernelINS_4gemm6kernel13GemmUniversalIN4cute5tupleIJiiiiEEENS1_10collective13CollectiveMmaINS1_40MainloopSm90TmaGmmaWarpSpecializedSparseILi18ENS5_IJNS4_1CILi1EEESB_SB_EEENS1_32KernelTmaWarpSpecializedPingpongEEENS5_IJNSA_ILi64EEESF_SF_EEENS_10bfloat16_tENS5_IJNS4_6LayoutINS5_IJiNS5_IJNSA_ILi2EEEiEEEiEEENS5_IJlNS5_IJSB_SJ_EEElEEEEENSI_INS5_IJNS5_IJNS5_IJNSA_ILi8EEESJ_NSA_ILi4EEEEEEiEEENS5_IJNS5_IJNSA_ILi16EEESJ_SJ_EEEiEEEiEEENS5_IJNS5_IJNS5_IJSF_ST_NSA_ILi1024EEEEEENSA_ILi4096EEEEEENS5_IJNS5_IJSB_NSA_ILi512EEENSA_ILi32EEEEEElEEElEEEEEEEESH_NS5_IJlSB_lEEENS4_8TiledMMAINS4_8MMA_AtomIJNS4_4SM904GMMA6SPARSE28GMMA_64x64x32_F32BF16BF16_SSILNS1C_5MajorE0ELS1F_0ELNS1C_7ScaleInE1ELS1G_1ELNS1C_9SparseSelE0EEEEEENSI_ISC_NS5_IJNSA_ILi0EEES1K_S1K_EEEEENS5_IJNS4_10UnderscoreES1N_S1N_EEEEENS4_13SM90_TMA_LOADENS4_14ComposedLayoutINS4_7SwizzleILi2ELi4ELi3EEENS4_25smem_sparse_ptr_flag_bitsILi2ELi16EEENSI_INS5_IJNS5_IJSB_SP_EEENS5_IJSJ_S12_EEEEEENS5_IJNS5_IJS1K_SF_EEESM_EEEEEEEvNS4_8identityES1Q_NS1R_INS1S_ILi3ELi4ELi3EEENS4_18smem_ptr_flag_bitsILi16EEENSI_INS5_IJSP_SF_EEENS5_IJSF_SB_EEEEEEEvS23_EENS_8epilogue10collective6detail29Sm90TmaWarpSpecializedAdapterINS2D_15DefaultEpilogueIfNS5_IJSB_llEEES2H_NS2C_6thread17LinearCombinationIfLi1EffLNS2I_9ScaleType4KindE0ELNS_15FloatRoundStyleE2EfEENS1_15EpilogueDefaultEEEEEvvEEEEvNT_6ParamsE)
        /*0008*/ 	.word	0x000000a8


	//----- nvinfo : EIATTR_FRAME_SIZE
	.align		4
.L_12:
        /*000c*/ 	.byte	0x04, 0x11
        /*000e*/ 	.short	(.L_14 - .L_13)
	.align		4
.L_13:
        /*0010*/ 	.word	index@(_ZN7cutlass13device_kernelINS_4gemm6kernel13GemmUniversalIN4cute5tupleIJiiiiEEENS1_10collective13CollectiveMmaINS1_40MainloopSm90TmaGmmaWarpSpecializedSparseILi18ENS5_IJNS4_1CILi1EEESB_SB_EEENS1_32KernelTmaWarpSpecializedPingpongEEENS5_IJNSA_ILi64EEESF_SF_EEENS_10bfloat16_tENS5_IJNS4_6LayoutINS5_IJiNS5_IJNSA_ILi2EEEiEEEiEEENS5_IJlNS5_IJSB_SJ_EEElEEEEENSI_INS5_IJNS5_IJNS5_IJNSA_ILi8EEESJ_NSA_ILi4EEEEEEiEEENS5_IJNS5_IJNSA_ILi16EEESJ_SJ_EEEiEEEiEEENS5_IJNS5_IJNS5_IJSF_ST_NSA_ILi1024EEEEEENSA_ILi4096EEEEEENS5_IJNS5_IJSB_NSA_ILi512EEENSA_ILi32EEEEEElEEElEEEEEEEESH_NS5_IJlSB_lEEENS4_8TiledMMAINS4_8MMA_AtomIJNS4_4SM904GMMA6SPARSE28GMMA_64x64x32_F32BF16BF16_SSILNS1C_5MajorE0ELS1F_0ELNS1C_7ScaleInE1ELS1G_1ELNS1C_9SparseSelE0EEEEEENSI_ISC_NS5_IJNSA_ILi0EEES1K_S1K_EEEEENS5_IJNS4_10UnderscoreES1N_S1N_EEEEENS4_13SM90_TMA_LOADENS4_14ComposedLayoutINS4_7SwizzleILi2ELi4ELi3EEENS4_25smem_sparse_ptr_flag_bitsILi2ELi16EEENSI_INS5_IJNS5_IJSB_SP_EEENS5_IJSJ_S12_EEEEEENS5_IJNS5_IJS1K_SF_EEESM_EEEEEEEvNS4_8identityES1Q_NS1R_INS1S_ILi3ELi4ELi3EEENS4_18smem_ptr_flag_bitsILi16EEENSI_INS5_IJSP_SF_EEENS5_IJSF_SB_EEEEEEEvS23_EENS_8epilogue10collective6detail29Sm90TmaWarpSpecializedAdapterINS2D_15DefaultEpilogueIfNS5_IJSB_llEEES2H_NS2C_6thread17LinearCombinationIfLi1EffLNS2I_9ScaleType4KindE0ELNS_15FloatRoundStyleE2EfEENS1_15EpilogueDefaultEEEEEvvEEEEvNT_6ParamsE)
        /*0014*/ 	.word	0x00000000


	//----- nvinfo : EIATTR_MIN_STACK_SIZE
	.align		4
.L_14:
        /*0018*/ 	.byte	0x04, 0x12
        /*001a*/ 	.short	(.L_16 - .L_15)
	.align		4
.L_15:
        /*001c*/ 	.word	index@(_ZN7cutlass13device_kernelINS_4gemm6kernel13GemmUniversalIN4cute5tupleIJiiiiEEENS1_10collective13CollectiveMmaINS1_40MainloopSm90TmaGmmaWarpSpecializedSparseILi18ENS5_IJNS4_1CILi1EEESB_SB_EEENS1_32KernelTmaWarpSpecializedPingpongEEENS5_IJNSA_ILi64EEESF_SF_EEENS_10bfloat16_tENS5_IJNS4_6LayoutINS5_IJiNS5_IJNSA_ILi2EEEiEEEiEEENS5_IJlNS5_IJSB_SJ_EEElEEEEENSI_INS5_IJNS5_IJNS5_IJNSA_ILi8EEESJ_NSA_ILi4EEEEEEiEEENS5_IJNS5_IJNSA_ILi16EEESJ_SJ_EEEiEEEiEEENS5_IJNS5_IJNS5_IJSF_ST_NSA_ILi1024EEEEEENSA_ILi4096EEEEEENS5_IJNS5_IJSB_NSA_ILi512EEENSA_ILi32EEEEEElEEElEEEEEEEESH_NS5_IJlSB_lEEENS4_8TiledMMAINS4_8MMA_AtomIJNS4_4SM904GMMA6SPARSE28GMMA_64x64x32_F32BF16BF16_SSILNS1C_5MajorE0ELS1F_0ELNS1C_7ScaleInE1ELS1G_1ELNS1C_9SparseSelE0EEEEEENSI_ISC_NS5_IJNSA_ILi0EEES1K_S1K_EEEEENS5_IJNS4_10UnderscoreES1N_S1N_EEEEENS4_13SM90_TMA_LOADENS4_14ComposedLayoutINS4_7SwizzleILi2ELi4ELi3EEENS4_25smem_sparse_ptr_flag_bitsILi2ELi16EEENSI_INS5_IJNS5_IJSB_SP_EEENS5_IJSJ_S12_EEEEEENS5_IJNS5_IJS1K_SF_EEESM_EEEEEEEvNS4_8identityES1Q_NS1R_INS1S_ILi3ELi4ELi3EEENS4_18smem_ptr_flag_bitsILi16EEENSI_INS5_IJSP_SF_EEENS5_IJSF_SB_EEEEEEEvS23_EENS_8epilogue10collective6detail29Sm90TmaWarpSpecializedAdapterINS2D_15DefaultEpilogueIfNS5_IJSB_llEEES2H_NS2C_6thread17LinearCombinationIfLi1EffLNS2I_9ScaleType4KindE0ELNS_15FloatRoundStyleE2EfEENS1_15EpilogueDefaultEEEEEvvEEEEvNT_6ParamsE)
        /*0020*/ 	.word	0x00000000
.L_16:


//--------------------- .nv.compat                --------------------------
	.section	.nv.compat,"",@"SHT_CUDA_COMPAT_INFO"
	.align	4
        /*0000*/ 	.byte	0x02, 0x09, 0x01, 0x00, 0x02, 0x02, 0x04, 0x00, 0x02, 0x05, 0x05, 0x00, 0x03, 0x07, 0x01, 0x01
        /*0010*/ 	.byte	0x02, 0x03, 0x01, 0x00, 0x02, 0x06, 0x01, 0x00, 0x04, 0x0b, 0x08, 0x00, 0x00, 0x00, 0x00, 0x00
        /*0020*/ 	.byte	0x00, 0x00, 0x00, 0x00


//--------------------- .nv.info._ZN7cutlass13device_kernelINS_4gemm6kernel13GemmUniversalIN4cute5tupleIJiiiiEEENS1_10collective13CollectiveMmaINS1_40MainloopSm90TmaGmmaWarpSpecializedSparseILi18ENS5_IJNS4_1CILi1EEESB_SB_EEENS1_32KernelTmaWarpSpecializedPingpongEEENS5_IJNSA_ILi64EEESF_SF_EEENS_10bfloat16_tENS5_IJNS4_6LayoutINS5_IJiNS5_IJNSA_ILi2EEEiEEEiEEENS5_IJlNS5_IJSB_SJ_EEElEEEEENSI_INS5_IJNS5_IJNS5_IJNSA_ILi8EEESJ_NSA_ILi4EEEEEEiEEENS5_IJNS5_IJNSA_ILi16EEESJ_SJ_EEEiEEEiEEENS5_IJNS5_IJNS5_IJSF_ST_NSA_ILi1024EEEEEENSA_ILi4096EEEEEENS5_IJNS5_IJSB_NSA_ILi512EEENSA_ILi32EEEEEElEEElEEEEEEEESH_NS5_IJlSB_lEEENS4_8TiledMMAINS4_8MMA_AtomIJNS4_4SM904GMMA6SPARSE28GMMA_64x64x32_F32BF16BF16_SSILNS1C_5MajorE0ELS1F_0ELNS1C_7ScaleInE1ELS1G_1ELNS1C_9SparseSelE0EEEEEENSI_ISC_NS5_IJNSA_ILi0EEES1K_S1K_EEEEENS5_IJNS4_10UnderscoreES1N_S1N_EEEEENS4_13SM90_TMA_LOADENS4_14ComposedLayoutINS4_7SwizzleILi2ELi4ELi3EEENS4_25smem_sparse_ptr_flag_bitsILi2ELi16EEENSI_INS5_IJNS5_IJSB_SP_EEENS5_IJSJ_S12_EEEEEENS5_IJNS5_IJS1K_SF_EEESM_EEEEEEEvNS4_8identityES1Q_NS1R_INS1S_ILi3ELi4ELi3EEENS4_18smem_ptr_flag_bitsILi16EEENSI_INS5_IJSP_SF_EEENS5_IJSF_SB_EEEEEEEvS23_EENS_8epilogue10collective6detail29Sm90TmaWarpSpecializedAdapterINS2D_15DefaultEpilogueIfNS5_IJSB_llEEES2H_NS2C_6thread17LinearCombinationIfLi1EffLNS2I_9ScaleType4KindE0ELNS_15FloatRoundStyleE2EfEENS1_15EpilogueDefaultEEEEEvvEEEEvNT_6ParamsE --------------------------
	.section	.nv.info._ZN7cutlass13device_kernelINS_4gemm6kernel13GemmUniversalIN4cute5tupleIJiiiiEEENS1_10collective13CollectiveMmaINS1_40MainloopSm90TmaGmmaWarpSpecializedSparseILi18ENS5_IJNS4_1CILi1EEESB_SB_EEENS1_32KernelTmaWarpSpecializedPingpongEEENS5_IJNSA_ILi64EEESF_SF_EEENS_10bfloat16_tENS5_IJNS4_6LayoutINS5_IJiNS5_IJNSA_ILi2EEEiEEEiEEENS5_IJlNS5_IJSB_SJ_EEElEEEEENSI_INS5_IJNS5_IJNS5_IJNSA_ILi8EEESJ_NSA_ILi4EEEEEEiEEENS5_IJNS5_IJNSA_ILi16EEESJ_SJ_EEEiEEEiEEENS5_IJNS5_IJNS5_IJSF_ST_NSA_ILi1024EEEEEENSA_ILi4096EEEEEENS5_IJNS5_IJSB_NSA_ILi512EEENSA_ILi32EEEEEElEEElEEEEEEEESH_NS5_IJlSB_lEEENS4_8TiledMMAINS4_8MMA_AtomIJNS4_4SM904GMMA6SPARSE28GMMA_64x64x32_F32BF16BF16_SSILNS1C_5MajorE0ELS1F_0ELNS1C_7ScaleInE1ELS1G_1ELNS1C_9SparseSelE0EEEEEENSI_ISC_NS5_IJNSA_ILi0EEES1K_S1K_EEEEENS5_IJNS4_10UnderscoreES1N_S1N_EEEEENS4_13SM90_TMA_LOADENS4_14ComposedLayoutINS4_7SwizzleILi2ELi4ELi3EEENS4_25smem_sparse_ptr_flag_bitsILi2ELi16EEENSI_INS5_IJNS5_IJSB_SP_EEENS5_IJSJ_S12_EEEEEENS5_IJNS5_IJS1K_SF_EEESM_EEEEEEEvNS4_8identityES1Q_NS1R_INS1S_ILi3ELi4ELi3EEENS4_18smem_ptr_flag_bitsILi16EEENSI_INS5_IJSP_SF_EEENS5_IJSF_SB_EEEEEEEvS23_EENS_8epilogue10collective6detail29Sm90TmaWarpSpecializedAdapterINS2D_15DefaultEpilogueIfNS5_IJSB_llEEES2H_NS2C_6thread17LinearCombinationIfLi1EffLNS2I_9ScaleType4KindE0ELNS_15FloatRoundStyleE2EfEENS1_15EpilogueDefaultEEEEEvvEEEEvNT_6ParamsE,"",@"SHT_CUDA_INFO"
	.sectionflags	@""
	.align	4


	//----- nvinfo : EIATTR_CUDA_API_VERSION
	.align		4
        /*0000*/ 	.byte	0x04, 0x37
        /*0002*/ 	.short	(.L_18 - .L_17)
.L_17:
        /*0004*/ 	.word	0x00000082


	//----- nvinfo : EIATTR_KPARAM_INFO
	.align		4
.L_18:
        /*0008*/ 	.byte	0x04, 0x17
        /*000a*/ 	.short	(.L_20 - .L_19)
.L_19:
        /*000c*/ 	.word	0x00000000
        /*0010*/ 	.short	0x0000
        /*0012*/ 	.short	0x0070
        /*0014*/ 	.byte	0x00, 0xf0, 0x01, 0x14


	//----- nvinfo : EIATTR_SPARSE_MMA_MASK
	.align		4
.L_20:
        /*0018*/ 	.byte	0x03, 0x50
        /*001a*/ 	.short	0x0002


	//----- nvinfo : EIATTR_MAXREG_COUNT
	.align		4
        /*001c*/ 	.byte	0x03, 0x1b
        /*001e*/ 	.short	0x00a8


	//----- nvinfo : EIATTR_NUM_BARRIERS
	.align		4
        /*0020*/ 	.byte	0x02, 0x4c
        /*0022*/ 	.byte	0x01
	.zero		1


	//----- nvinfo : EIATTR_MERCURY_ISA_VERSION
	.align		4
        /*0024*/ 	.byte	0x03, 0x5f
        /*0026*/ 	.short	0x0101


	//----- nvinfo : EIATTR_INT_WARP_WIDE_INSTR_OFFSETS
	.align		4
        /*0028*/ 	.byte	0x04, 0x31
        /*002a*/ 	.short	(.L_22 - .L_21)


	//   ....[0]....
.L_21:
        /*002c*/ 	.word	0x00000600


	//   ....[1]....
        /*0030*/ 	.word	0x00000620


	//   ....[2]....
        /*0034*/ 	.word	0x000006a0


	//   ....[3]....
        /*0038*/ 	.word	0x000006b0


	//   ....[4]....
        /*003c*/ 	.word	0x000006c0


	//   ....[5]....
        /*0040*/ 	.word	0x000006e0


	//   ....[6]....
        /*0044*/ 	.word	0x00000770


	//   ....[7]....
        /*0048*/ 	.word	0x00000790


	//----- nvinfo : EIATTR_COOP_GROUP_MASK_REGIDS
	.align		4
.L_22:
        /*004c*/ 	.byte	0x04, 0x29
        /*004e*/ 	.short	(.L_24 - .L_23)


	//   ....[0]....
.L_23:
        /*0050*/ 	.word	0xffffffff


	//   ....[1]....
        /*0054*/ 	.word	0xffffffff


	//   ....[2]....
        /*0058*/ 	.word	0xffffffff


	//   ....[3]....
        /*005c*/ 	.word	0xffffffff


	//   ....[4]....
        /*0060*/ 	.word	0xffffffff


	//   ....[5]....
        /*0064*/ 	.word	0xffffffff


	//----- nvinfo : EIATTR_COOP_GROUP_INSTR_OFFSETS
	.align		4
.L_24:
        /*0068*/ 	.byte	0x04, 0x28
        /*006a*/ 	.short	(.L_26 - .L_25)


	//   ....[0]....
.L_25:
        /*006c*/ 	.word	0x00000060


	//   ....[1]....
        /*0070*/ 	.word	0x00000070


	//   ....[2]....
        /*0074*/ 	.word	0x00000160


	//   ....[3]....
        /*0078*/ 	.word	0x000004e0


	//   ....[4]....
        /*007c*/ 	.word	0x00000520


	//   ....[5]....
        /*0080*/ 	.word	0x00000560


	//----- nvinfo : EIATTR_REG_RECONFIG
	.align		4
.L_26:
        /*0084*/ 	.byte	0x01, 0x54
	.zero		2


	//----- nvinfo : EIATTR_MBARRIER_INSTR_OFFSETS
	.align		4
        /*0088*/ 	.byte	0x04, 0x39
        /*008a*/ 	.short	(.L_28 - .L_27)


	//   ....[0]....
.L_27:
        /*008c*/ 	.word	0x00000280
        /*0090*/ 	.word	0x000000ff
        /*0094*/ 	.word	0x00000000
        /*0098*/ 	.short	0x0100
        /*009a*/ 	.byte	0x08
	.zero		1


	//   ....[1]....
        /*009c*/ 	.word	0x00000290
        /*00a0*/ 	.word	0x000000ff
        /*00a4*/ 	.word	0x00000090
        /*00a8*/ 	.short	0x0100
        /*00aa*/ 	.byte	0x08
	.zero		1


	//   ....[2]....
        /*00ac*/ 	.word	0x000002a0
        /*00b0*/ 	.word	0x000000ff
        /*00b4*/ 	.word	0x00000008
        /*00b8*/ 	.short	0x0100
        /*00ba*/ 	.byte	0x08
	.zero		1


	//   ....[3]....
        /*00bc*/ 	.word	0x000002b0
        /*00c0*/ 	.word	0x000000ff
        /*00c4*/ 	.word	0x00000098
        /*00c8*/ 	.short	0x0100
        /*00ca*/ 	.byte	0x08
	.zero		1


	//   ....[4]....
        /*00cc*/ 	.word	0x000002c0
        /*00d0*/ 	.word	0x000000ff
        /*00d4*/ 	.word	0x00000010
        /*00d8*/ 	.short	0x0100
        /*00da*/ 	.byte	0x08
	.zero		1


	//   ....[5]....
        /*00dc*/ 	.word	0x000002d0
        /*00e0*/ 	.word	0x000000ff
        /*00e4*/ 	.word	0x000000a0
        /*00e8*/ 	.short	0x0100
        /*00ea*/ 	.byte	0x08
	.zero		1


	//   ....[6]....
        /*00ec*/ 	.word	0x000002e0
        /*00f0*/ 	.word	0x000000ff
        /*00f4*/ 	.word	0x00000018
        /*00f8*/ 	.short	0x0100
        /*00fa*/ 	.byte	0x08
	.zero		1


	//   ....[7]....
        /*00fc*/ 	.word	0x000002f0
        /*0100*/ 	.word	0x000000ff
        /*0104*/ 	.word	0x000000a8
        /*0108*/ 	.short	0x0100
        /*010a*/ 	.byte	0x08
	.zero		1


	//   ....[8]....
        /*010c*/ 	.word	0x00000300
        /*0110*/ 	.word	0x000000ff
        /*0114*/ 	.word	0x00000020
        /*0118*/ 	.short	0x0100
        /*011a*/ 	.byte	0x08
	.zero		1


	//   ....[9]....
        /*011c*/ 	.word	0x00000310
        /*0120*/ 	.word	0x000000ff
        /*0124*/ 	.word	0x000000b0
        /*0128*/ 	.short	0x0100
        /*012a*/ 	.byte	0x08
	.zero		1


	//   ....[10]....
        /*012c*/ 	.word	0x00000320
        /*0130*/ 	.word	0x000000ff
        /*0134*/ 	.word	0x00000028
        /*0138*/ 	.short	0x0100
        /*013a*/ 	.byte	0x08
	.zero		1


	//   ....[11]....
        /*013c*/ 	.word	0x00000330
        /*0140*/ 	.word	0x000000ff
        /*0144*/ 	.word	0x000000b8
        /*0148*/ 	.short	0x0100
        /*014a*/ 	.byte	0x08
	.zero		1


	//   ....[12]....
        /*014c*/ 	.word	0x00000340
        /*0150*/ 	.word	0x000000ff
        /*0154*/ 	.word	0x00000030
        /*0158*/ 	.short	0x0100
        /*015a*/ 	.byte	0x08
	.zero		1


	//   ....[13]....
        /*015c*/ 	.word	0x00000350
        /*0160*/ 	.word	0x000000ff
        /*0164*/ 	.word	0x000000c0
        /*0168*/ 	.short	0x0100
        /*016a*/ 	.byte	0x08
	.zero		1


	//   ....[14]....
        /*016c*/ 	.word	0x00000360
        /*0170*/ 	.word	0x000000ff
        /*0174*/ 	.word	0x00000038
        /*0178*/ 	.short	0x0100
        /*017a*/ 	.byte	0x08
	.zero		1


	//   ....[15]....
        /*017c*/ 	.word	0x00000370
        /*0180*/ 	.word	0x000000ff
        /*0184*/ 	.word	0x000000c8
        /*0188*/ 	.short	0x0100
        /*018a*/ 	.byte	0x08
	.zero		1


	//   ....[16]....
        /*018c*/ 	.word	0x00000380
        /*0190*/ 	.word	0x000000ff
        /*0194*/ 	.word	0x00000040
        /*0198*/ 	.short	0x0100
        /*019a*/ 	.byte	0x08
	.zero		1


	//   ....[17]....
        /*019c*/ 	.word	0x00000390
        /*01a0*/ 	.word	0x000000ff
        /*01a4*/ 	.word	0x000000d0
        /*01a8*/ 	.short	0x0100
        /*01aa*/ 	.byte	0x08
	.zero		1


	//   ....[18]....
        /*01ac*/ 	.word	0x000003a0
        /*01b0*/ 	.word	0x000000ff
        /*01b4*/ 	.word	0x00000048
        /*01b8*/ 	.short	0x0100
        /*01ba*/ 	.byte	0x08
	.zero		1


	//   ....[19]....
        /*01bc*/ 	.word	0x000003b0
        /*01c0*/ 	.word	0x000000ff
        /*01c4*/ 	.word	0x000000d8
        /*01c8*/ 	.short	0x0100
        /*01ca*/ 	.byte	0x08
	.zero		1


	//   ....[20]....
        /*01cc*/ 	.word	0x000003c0
        /*01d0*/ 	.word	0x000000ff
        /*01d4*/ 	.word	0x00000050
        /*01d8*/ 	.short	0x0100
        /*01da*/ 	.byte	0x08
	.zero		1


	//   ....[21]....
        /*01dc*/ 	.word	0x000003d0
        /*01e0*/ 	.word	0x000000ff
        /*01e4*/ 	.word	0x000000e0
        /*01e8*/ 	.short	0x0100
        /*01ea*/ 	.byte	0x08
	.zero		1


	//   ....[22]....
        /*01ec*/ 	.word	0x000003e0
        /*01f0*/ 	.word	0x000000ff
        /*01f4*/ 	.word	0x00000058
        /*01f8*/ 	.short	0x0100
        /*01fa*/ 	.byte	0x08
	.zero		1


	//   ....[23]....
        /*01fc*/ 	.word	0x000003f0
        /*0200*/ 	.word	0x000000ff
        /*0204*/ 	.word	0x000000e8
        /*0208*/ 	.short	0x0100
        /*020a*/ 	.byte	0x08
	.zero		1


	//   ....[24]....
        /*020c*/ 	.word	0x00000400
        /*0210*/ 	.word	0x000000ff
        /*0214*/ 	.word	0x00000060
        /*0218*/ 	.short	0x0100
        /*021a*/ 	.byte	0x08
	.zero		1


	//   ....[25]....
        /*021c*/ 	.word	0x00000410
        /*0220*/ 	.word	0x000000ff
        /*0224*/ 	.word	0x000000f0
        /*0228*/ 	.short	0x0100
        /*022a*/ 	.byte	0x08
	.zero		1


	//   ....[26]....
        /*022c*/ 	.word	0x00000420
        /*0230*/ 	.word	0x000000ff
        /*0234*/ 	.word	0x00000068
        /*0238*/ 	.short	0x0100
        /*023a*/ 	.byte	0x08
	.zero		1


	//   ....[27]....
        /*023c*/ 	.word	0x00000430
        /*0240*/ 	.word	0x000000ff
        /*0244*/ 	.word	0x000000f8
        /*0248*/ 	.short	0x0100
        /*024a*/ 	.byte	0x08
	.zero		1


	//   ....[28]....
        /*024c*/ 	.word	0x00000440
        /*0250*/ 	.word	0x000000ff
        /*0254*/ 	.word	0x00000070
        /*0258*/ 	.short	0x0100
        /*025a*/ 	.byte	0x08
	.zero		1


	//   ....[29]....
        /*025c*/ 	.word	0x00000450
        /*0260*/ 	.word	0x000000ff
        /*0264*/ 	.word	0x00000100
        /*0268*/ 	.short	0x0100
        /*026a*/ 	.byte	0x08
	.zero		1


	//   ....[30]....
        /*026c*/ 	.word	0x00000460
        /*0270*/ 	.word	0x000000ff
        /*0274*/ 	.word	0x00000078
        /*0278*/ 	.short	0x0100
        /*027a*/ 	.byte	0x08
	.zero		1


	//   ....[31]....
        /*027c*/ 	.word	0x00000470
        /*0280*/ 	.word	0x000000ff
        /*0284*/ 	.word	0x00000108
        /*0288*/ 	.short	0x0100
        /*028a*/ 	.byte	0x08
	.zero		1


	//   ....[32]....
        /*028c*/ 	.word	0x00000480
        /*0290*/ 	.word	0x000000ff
        /*0294*/ 	.word	0x00000080
        /*0298*/ 	.short	0x0100
        /*029a*/ 	.byte	0x08
	.zero		1


	//   ....[33]....
        /*029c*/ 	.word	0x00000490
        /*02a0*/ 	.word	0x000000ff
        /*02a4*/ 	.word	0x00000110
        /*02a8*/ 	.short	0x0100
        /*02aa*/ 	.byte	0x08
	.zero		1


	//   ....[34]....
        /*02ac*/ 	.word	0x000004a0
        /*02b0*/ 	.word	0x000000ff
        /*02b4*/ 	.word	0x00000088
        /*02b8*/ 	.short	0x0100
        /*02ba*/ 	.byte	0x08
	.zero		1


	//   ....[35]....
        /*02bc*/ 	.word	0x000004b0
        /*02c0*/ 	.word	0x000000ff
        /*02c4*/ 	.word	0x00000118
        /*02c8*/ 	.short	0x0100
        /*02ca*/ 	.byte	0x08
	.zero		1


	//   ....[36]....
        /*02cc*/ 	.word	0x000007d0
        /*02d0*/ 	.word	0x000000ff
        /*02d4*/ 	.word	0x00000150
        /*02d8*/ 	.short	0x0100
        /*02da*/ 	.byte	0x08
	.zero		1


	//   ....[37]....
        /*02dc*/ 	.word	0x00000840
        /*02e0*/ 	.word	0x000000ff
        /*02e4*/ 	.word	0x00000158
        /*02e8*/ 	.short	0x0100
        /*02ea*/ 	.byte	0x08
	.zero		1


	//   ....[38]....
        /*02ec*/ 	.word	0x00000860
        /*02f0*/ 	.word	0x000000ff
        /*02f4*/ 	.word	0x00000130
        /*02f8*/ 	.short	0x0100
        /*02fa*/ 	.byte	0x09
	.zero		1


	//   ....[39]....
        /*02fc*/ 	.word	0x00000870
        /*0300*/ 	.word	0x000000ff
        /*0304*/ 	.word	0x00000138
        /*0308*/ 	.short	0x0100
        /*030a*/ 	.byte	0x09
	.zero		1


	//   ....[40]....
        /*030c*/ 	.word	0x00000880
        /*0310*/ 	.word	0x000000ff
        /*0314*/ 	.word	0x00000140
        /*0318*/ 	.short	0x0100
        /*031a*/ 	.byte	0x09
	.zero		1


	//   ....[41]....
        /*031c*/ 	.word	0x00000890
        /*0320*/ 	.word	0x000000ff
        /*0324*/ 	.word	0x00000148
        /*0328*/ 	.short	0x0100
        /*032a*/ 	.byte	0x09
	.zero		1


	//   ....[42]....
        /*032c*/ 	.word	0x00001700
        /*0330*/ 	.word	0x000000ff
        /*0334*/ 	.word	0xfffffff8
        /*0338*/ 	.short	0x010a
        /*033a*/ 	.byte	0x0c
	.zero		1


	//   ....[43]....
        /*033c*/ 	.word	0x000018d0
        /*0340*/ 	.word	0x000000ff
        /*0344*/ 	.word	0x00000000
        /*0348*/ 	.short	0x010a
        /*034a*/ 	.byte	0x08
	.zero		1


	//   ....[44]....
        /*034c*/ 	.word	0x00001910
        /*0350*/ 	.word	0x000000ff
        /*0354*/ 	.word	0x00000000
        /*0358*/ 	.short	0x010a
        /*035a*/ 	.byte	0x08
	.zero		1


	//   ....[45]....
        /*035c*/ 	.word	0x00001a90
        /*0360*/ 	.word	0x000000ff
        /*0364*/ 	.word	0x00000000
        /*0368*/ 	.short	0x0101
        /*036a*/ 	.byte	0x08
	.zero		1


	//   ....[46]....
        /*036c*/ 	.word	0x00001c10
        /*0370*/ 	.word	0x00000013
        /*0374*/ 	.word	0x00000000
        /*0378*/ 	.short	0x0101
        /*037a*/ 	.byte	0x16
	.zero		1


	//   ....[47]....
        /*037c*/ 	.word	0x00001c60
        /*0380*/ 	.word	0x000000ff
        /*0384*/ 	.word	0x00000008
        /*0388*/ 	.short	0x010a
        /*038a*/ 	.byte	0x0c
	.zero		1


	//   ....[48]....
        /*038c*/ 	.word	0x00004460
        /*0390*/ 	.word	0x00000004
        /*0394*/ 	.word	0x00000000
        /*0398*/ 	.short	0x0101
        /*039a*/ 	.byte	0x16
	.zero		1


	//   ....[49]....
        /*039c*/ 	.word	0x00004d50
        /*03a0*/ 	.word	0x00000012
        /*03a4*/ 	.word	0x00000090
        /*03a8*/ 	.short	0x010a
        /*03aa*/ 	.byte	0x3f
	.zero		1


	//   ....[50]....
        /*03ac*/ 	.word	0x00005190
        /*03b0*/ 	.word	0x0000000a
        /*03b4*/ 	.word	0x00000158
        /*03b8*/ 	.short	0x0101
        /*03ba*/ 	.byte	0x3f
	.zero		1


	//   ....[51]....
        /*03bc*/ 	.word	0x000058f0
        /*03c0*/ 	.word	0x00000005
        /*03c4*/ 	.word	0x00000000
        /*03c8*/ 	.short	0x010a
        /*03ca*/ 	.byte	0x3f
	.zero		1


	//   ....[52]....
        /*03cc*/ 	.word	0x00005970
        /*03d0*/ 	.word	0x00000007
        /*03d4*/ 	.word	0x00000000
        /*03d8*/ 	.short	0x010a
        /*03da*/ 	.byte	0x3f
	.zero		1


	//   ....[53]....
        /*03dc*/ 	.word	0x00005a00
        /*03e0*/ 	.word	0x00000006
        /*03e4*/ 	.word	0x00000000
        /*03e8*/ 	.short	0x010a
        /*03ea*/ 	.byte	0x3f
	.zero		1


	//   ....[54]....
        /*03ec*/ 	.word	0x00005a90
        /*03f0*/ 	.word	0x00000009
        /*03f4*/ 	.word	0x00000000
        /*03f8*/ 	.short	0x010a
        /*03fa*/ 	.byte	0x3f
	.zero		1


	//   ....[55]....
        /*03fc*/ 	.word	0x00005b20
        /*0400*/ 	.word	0x00000006
        /*0404*/ 	.word	0x00000000
        /*0408*/ 	.short	0x010a
        /*040a*/ 	.byte	0x3f
	.zero		1


	//   ....[56]....
        /*040c*/ 	.word	0x00005bb0
        /*0410*/ 	.word	0x00000009
        /*0414*/ 	.word	0x00000000
        /*0418*/ 	.short	0x010a
        /*041a*/ 	.byte	0x3f
	.zero		1


	//   ....[57]....
        /*041c*/ 	.word	0x00005c40
        /*0420*/ 	.word	0x00000006
        /*0424*/ 	.word	0x00000000
        /*0428*/ 	.short	0x010a
        /*042a*/ 	.byte	0x3f
	.zero		1


	//   ....[58]....
        /*042c*/ 	.word	0x00005cd0
        /*0430*/ 	.word	0x00000009
        /*0434*/ 	.word	0x00000000
        /*0438*/ 	.short	0x010a
        /*043a*/ 	.byte	0x3f
	.zero		1


	//   ....[59]....
        /*043c*/ 	.word	0x00005d60
        /*0440*/ 	.word	0x00000006
        /*0444*/ 	.word	0x00000000
        /*0448*/ 	.short	0x010a
        /*044a*/ 	.byte	0x3f
	.zero		1


	//   ....[60]....
        /*044c*/ 	.word	0x00005df0
        /*0450*/ 	.word	0x00000009
        /*0454*/ 	.word	0x00000000
        /*0458*/ 	.short	0x010a
        /*045a*/ 	.byte	0x3f
	.zero		1


	//   ....[61]....
        /*045c*/ 	.word	0x00005e80
        /*0460*/ 	.word	0x00000006
        /*0464*/ 	.word	0x00000000
        /*0468*/ 	.short	0x010a
        /*046a*/ 	.byte	0x3f
	.zero		1


	//   ....[62]....
        /*046c*/ 	.word	0x00005f10
        /*0470*/ 	.word	0x00000009
        /*0474*/ 	.word	0x00000000
        /*0478*/ 	.short	0x010a
        /*047a*/ 	.byte	0x3f
	.zero		1


	//   ....[63]....
        /*047c*/ 	.word	0x00005fa0
        /*0480*/ 	.word	0x00000006
        /*0484*/ 	.word	0x00000000
        /*0488*/ 	.short	0x010a
        /*048a*/ 	.byte	0x3f
	.zero		1


	//   ....[64]....
        /*048c*/ 	.word	0x00006030
        /*0490*/ 	.word	0x00000009
        /*0494*/ 	.word	0x00000000
        /*0498*/ 	.short	0x010a
        /*049a*/ 	.byte	0x3f
	.zero		1


	//   ....[65]....
        /*049c*/ 	.word	0x000060c0
        /*04a0*/ 	.word	0x00000006
        /*04a4*/ 	.word	0x00000000
        /*04a8*/ 	.short	0x010a
        /*04aa*/ 	.byte	0x3f
	.zero		1


	//   ....[66]....
        /*04ac*/ 	.word	0x00006150
        /*04b0*/ 	.word	0x00000009
        /*04b4*/ 	.word	0x00000000
        /*04b8*/ 	.short	0x010a
        /*04ba*/ 	.byte	0x3f
	.zero		1


	//   ....[67]....
        /*04bc*/ 	.word	0x000061e0
        /*04c0*/ 	.word	0x00000006
        /*04c4*/ 	.word	0x00000000
        /*04c8*/ 	.short	0x010a
        /*04ca*/ 	.byte	0x3f
	.zero		1


	//   ....[68]....
        /*04cc*/ 	.word	0x00006270
        /*04d0*/ 	.word	0x00000003
        /*04d4*/ 	.word	0x00000000
        /*04d8*/ 	.short	0x010a
        /*04da*/ 	.byte	0x3f
	.zero		1


	//   ....[69]....
        /*04dc*/ 	.word	0x000062e0
        /*04e0*/ 	.word	0x00000013
        /*04e4*/ 	.word	0xfffffff8
        /*04e8*/ 	.short	0x010a
        /*04ea*/ 	.byte	0x3f
	.zero		1


	//   ....[70]....
        /*04ec*/ 	.word	0x00006340
        /*04f0*/ 	.word	0x00000014
        /*04f4*/ 	.word	0x00000000
        /*04f8*/ 	.short	0x010a
        /*04fa*/ 	.byte	0x3f
	.zero		1


	//   ....[71]....
        /*04fc*/ 	.word	0x000063a0
        /*0500*/ 	.word	0x00000013
        /*0504*/ 	.word	0x00000008
        /*0508*/ 	.short	0x010a
        /*050a*/ 	.byte	0x3f
	.zero		1


	//   ....[72]....
        /*050c*/ 	.word	0x00006470
        /*0510*/ 	.word	0x00000012
        /*0514*/ 	.word	0x00000090
        /*0518*/ 	.short	0x010a
        /*051a*/ 	.byte	0x3f
	.zero		1


	//   ....[73]....
        /*051c*/ 	.word	0x00006550
        /*0520*/ 	.word	0x00000005
        /*0524*/ 	.word	0x00000000
        /*0528*/ 	.short	0x010a
        /*052a*/ 	.byte	0x3f
	.zero		1


	//   ....[74]....
        /*052c*/ 	.word	0x000065a0
        /*0530*/ 	.word	0x00000007
        /*0534*/ 	.word	0x00000000
        /*0538*/ 	.short	0x010a
        /*053a*/ 	.byte	0x3f
	.zero		1


	//   ....[75]....
        /*053c*/ 	.word	0x000065f0
        /*0540*/ 	.word	0x00000006
        /*0544*/ 	.word	0x00000000
        /*0548*/ 	.short	0x010a
        /*054a*/ 	.byte	0x3f
	.zero		1


	//   ....[76]....
        /*054c*/ 	.word	0x00006640
        /*0550*/ 	.word	0x00000009
        /*0554*/ 	.word	0x00000000
        /*0558*/ 	.short	0x010a
        /*055a*/ 	.byte	0x3f
	.zero		1


	//   ....[77]....
        /*055c*/ 	.word	0x00006690
        /*0560*/ 	.word	0x00000006
        /*0564*/ 	.word	0x00000000
        /*0568*/ 	.short	0x010a
        /*056a*/ 	.byte	0x3f
	.zero		1


	//   ....[78]....
        /*056c*/ 	.word	0x000066e0
        /*0570*/ 	.word	0x00000009
        /*0574*/ 	.word	0x00000000
        /*0578*/ 	.short	0x010a
        /*057a*/ 	.byte	0x3f
	.zero		1


	//   ....[79]....
        /*057c*/ 	.word	0x00006730
        /*0580*/ 	.word	0x00000006
        /*0584*/ 	.word	0x00000000
        /*0588*/ 	.short	0x010a
        /*058a*/ 	.byte	0x3f
	.zero		1


	//   ....[80]....
        /*058c*/ 	.word	0x00006780
        /*0590*/ 	.word	0x00000009
        /*0594*/ 	.word	0x00000000
        /*0598*/ 	.short	0x010a
        /*059a*/ 	.byte	0x3f
	.zero		1


	//   ....[81]....
        /*059c*/ 	.word	0x000067d0
        /*05a0*/ 	.word	0x00000006
        /*05a4*/ 	.word	0x00000000
        /*05a8*/ 	.short	0x010a
        /*05aa*/ 	.byte	0x3f
	.zero		1


	//   ....[82]....
        /*05ac*/ 	.word	0x00006820
        /*05b0*/ 	.word	0x00000009
        /*05b4*/ 	.word	0x00000000
        /*05b8*/ 	.short	0x010a
        /*05ba*/ 	.byte	0x3f
	.zero		1


	//   ....[83]....
        /*05bc*/ 	.word	0x00006870
        /*05c0*/ 	.word	0x00000006
        /*05c4*/ 	.word	0x00000000
        /*05c8*/ 	.short	0x010a
        /*05ca*/ 	.byte	0x3f
	.zero		1


	//   ....[84]....
        /*05cc*/ 	.word	0x000068c0
        /*05d0*/ 	.word	0x00000009
        /*05d4*/ 	.word	0x00000000
        /*05d8*/ 	.short	0x010a
        /*05da*/ 	.byte	0x3f
	.zero		1


	//   ....[85]....
        /*05dc*/ 	.word	0x00006910
        /*05e0*/ 	.word	0x00000006
        /*05e4*/ 	.word	0x00000000
        /*05e8*/ 	.short	0x010a
        /*05ea*/ 	.byte	0x3f
	.zero		1


	//   ....[86]....
        /*05ec*/ 	.word	0x00006960
        /*05f0*/ 	.word	0x00000009
        /*05f4*/ 	.word	0x00000000
        /*05f8*/ 	.short	0x010a
        /*05fa*/ 	.byte	0x3f
	.zero		1


	//   ....[87]....
        /*05fc*/ 	.word	0x000069b0
        /*0600*/ 	.word	0x00000006
        /*0604*/ 	.word	0x00000000
        /*0608*/ 	.short	0x010a
        /*060a*/ 	.byte	0x3f
	.zero		1


	//   ....[88]....
        /*060c*/ 	.word	0x00006a00
        /*0610*/ 	.word	0x00000009
        /*0614*/ 	.word	0x00000000
        /*0618*/ 	.short	0x010a
        /*061a*/ 	.byte	0x3f
	.zero		1


	//   ....[89]....
        /*061c*/ 	.word	0x00006a50
        /*0620*/ 	.word	0x00000006
        /*0624*/ 	.word	0x00000000
        /*0628*/ 	.short	0x010a
        /*062a*/ 	.byte	0x3f
	.zero		1


	//----- nvinfo : EIATTR_NUM_MBARRIERS
	.align		4
.L_28:
        /*062c*/ 	.byte	0x03, 0x38
        /*062e*/ 	.short	0x002a


	//----- nvinfo : EIATTR_EXIT_INSTR_OFFSETS
	.align		4
        /*0630*/ 	.byte	0x04, 0x1c
        /*0632*/ 	.short	(.L_30 - .L_29)


	//   ....[0]....
.L_29:
        /*0634*/ 	.word	0x00001370


	//   ....[1]....
        /*0638*/ 	.word	0x000013d0


	//   ....[2]....
        /*063c*/ 	.word	0x00004a70


	//   ....[3]....
        /*0640*/ 	.word	0x00004aa0


	//   ....[4]....
        /*0644*/ 	.word	0x000062c0


	//----- nvinfo : EIATTR_MAX_THREADS
	.align		4
.L_30:
        /*0648*/ 	.byte	0x04, 0x05
        /*064a*/ 	.short	(.L_32 - .L_31)
.L_31:
        /*064c*/ 	.word	0x00000180
        /*0650*/ 	.word	0x00000001
        /*0654*/ 	.word	0x00000001


	//----- nvinfo : EIATTR_CRS_STACK_SIZE
	.align		4
.L_32:
        /*0658*/ 	.byte	0x04, 0x1e
        /*065a*/ 	.short	(.L_34 - .L_33)
.L_33:
        /*065c*/ 	.word	0x00000000


	//----- nvinfo : EIATTR_CBANK_PARAM_SIZE
	.align		4
.L_34:
        /*0660*/ 	.byte	0x03, 0x19
        /*0662*/ 	.short	0x0570


	//----- nvinfo : EIATTR_PARAM_CBANK
	.align		4
        /*0664*/ 	.byte	0x04, 0x0a
        /*0666*/ 	.short	(.L_36 - .L_35)
	.align		4
.L_35:
        /*0668*/ 	.word	index@(.nv.constant0._ZN7cutlass13device_kernelINS_4gemm6kernel13GemmUniversalIN4cute5tupleIJiiiiEEENS1_10collective13CollectiveMmaINS1_40MainloopSm90TmaGmmaWarpSpecializedSparseILi18ENS5_IJNS4_1CILi1EEESB_SB_EEENS1_32KernelTmaWarpSpecializedPingpongEEENS5_IJNSA_ILi64EEESF_SF_EEENS_10bfloat16_tENS5_IJNS4_6LayoutINS5_IJiNS5_IJNSA_ILi2EEEiEEEiEEENS5_IJlNS5_IJSB_SJ_EEElEEEEENSI_INS5_IJNS5_IJNS5_IJNSA_ILi8EEESJ_NSA_ILi4EEEEEEiEEENS5_IJNS5_IJNSA_ILi16EEESJ_SJ_EEEiEEEiEEENS5_IJNS5_IJNS5_IJSF_ST_NSA_ILi1024EEEEEENSA_ILi4096EEEEEENS5_IJNS5_IJSB_NSA_ILi512EEENSA_ILi32EEEEEElEEElEEEEEEEESH_NS5_IJlSB_lEEENS4_8TiledMMAINS4_8MMA_AtomIJNS4_4SM904GMMA6SPARSE28GMMA_64x64x32_F32BF16BF16_SSILNS1C_5MajorE0ELS1F_0ELNS1C_7ScaleInE1ELS1G_1ELNS1C_9SparseSelE0EEEEEENSI_ISC_NS5_IJNSA_ILi0EEES1K_S1K_EEEEENS5_IJNS4_10UnderscoreES1N_S1N_EEEEENS4_13SM90_TMA_LOADENS4_14ComposedLayoutINS4_7SwizzleILi2ELi4ELi3EEENS4_25smem_sparse_ptr_flag_bitsILi2ELi16EEENSI_INS5_IJNS5_IJSB_SP_EEENS5_IJSJ_S12_EEEEEENS5_IJNS5_IJS1K_SF_EEESM_EEEEEEEvNS4_8identityES1Q_NS1R_INS1S_ILi3ELi4ELi3EEENS4_18smem_ptr_flag_bitsILi16EEENSI_INS5_IJSP_SF_EEENS5_IJSF_SB_EEEEEEEvS23_EENS_8epilogue10collective6detail29Sm90TmaWarpSpecializedAdapterINS2D_15DefaultEpilogueIfNS5_IJSB_llEEES2H_NS2C_6thread17LinearCombinationIfLi1EffLNS2I_9ScaleType4KindE0ELNS_15FloatRoundStyleE2EfEENS1_15EpilogueDefaultEEEEEvvEEEEvNT_6ParamsE)
        /*066c*/ 	.short	0x0210
        /*066e*/ 	.short	0x0570


	//----- nvinfo : EIATTR_SW_WAR
	.align		4
.L_36:
        /*0670*/ 	.byte	0x04, 0x36
        /*0672*/ 	.short	(.L_38 - .L_37)
.L_37:
        /*0674*/ 	.word	0x00000008
.L_38:


//--------------------- .nv.callgraph             --------------------------
	.section	.nv.callgraph,"",@"SHT_CUDA_CALLGRAPH"
	.align	4
	.sectionentsize	8
	.align		4
        /*0000*/ 	.word	0x00000000
	.align		4
        /*0004*/ 	.word	0xffffffff
	.align		4
        /*0008*/ 	.word	0x00000000
	.align		4
        /*000c*/ 	.word	0xfffffffe
	.align		4
        /*0010*/ 	.word	0x00000000
	.align		4
        /*0014*/ 	.word	0xfffffffd
	.align		4
        /*0018*/ 	.word	0x00000000
	.align		4
        /*001c*/ 	.word	0xfffffffc


//--------------------- .nv.constant4             --------------------------
	.section	.nv.constant4,"a",@progbits
	.align	8
	.align		8
.nv.constant4:
        /*0000*/ 	.dword	_ZN39_INTERNAL_8ae42bca_4_k_cu_f2cb63fb_27074cuda3std3__45__cpo5beginE
	.align		8
        /*0008*/ 	.dword	_ZN39_INTERNAL_8ae42bca_4_k_cu_f2cb63fb_27074cuda3std3__45__cpo3endE
	.align		8
        /*0010*/ 	.dword	_ZN39_INTERNAL_8ae42bca_4_k_cu_f2cb63fb_27074cuda3std3__45__cpo6cbeginE
	.align		8
        /*0018*/ 	.dword	_ZN39_INTERNAL_8ae42bca_4_k_cu_f2cb63fb_27074cuda3std3__45__cpo4cendE
	.align		8
        /*0020*/ 	.dword	_ZN39_INTERNAL_8ae42bca_4_k_cu_f2cb63fb_27074cuda3std3__441_GLOBAL__N__8ae42bca_4_k_cu_f2cb63fb_27076ignoreE
	.align		8
        /*0028*/ 	.dword	_ZN39_INTERNAL_8ae42bca_4_k_cu_f2cb63fb_27074cuda3std3__419piecewise_constructE
	.align		8
        /*0030*/ 	.dword	_ZN39_INTERNAL_8ae42bca_4_k_cu_f2cb63fb_27074cuda3std3__48in_placeE
	.align		8
        /*0038*/ 	.dword	_ZN39_INTERNAL_8ae42bca_4_k_cu_f2cb63fb_27074cuda3std6ranges3__45__cpo4swapE
	.align		8
        /*0040*/ 	.dword	_ZN39_INTERNAL_8ae42bca_4_k_cu_f2cb63fb_27074cuda3std6ranges3__45__cpo9iter_moveE
	.align		8
        /*0048*/ 	.dword	_ZN39_INTERNAL_8ae42bca_4_k_cu_f2cb63fb_27074cute7productE
	.align		8
        /*0050*/ 	.dword	_ZN39_INTERNAL_8ae42bca_4_k_cu_f2cb63fb_27074cute1_E


//--------------------- .text._ZN7cutlass13device_kernelINS_4gemm6kernel13GemmUniversalIN4cute5tupleIJiiiiEEENS1_10collective13CollectiveMmaINS1_40MainloopSm90TmaGmmaWarpSpecializedSparseILi18ENS5_IJNS4_1CILi1EEESB_SB_EEENS1_32KernelTmaWarpSpecializedPingpongEEENS5_IJNSA_ILi64EEESF_SF_EEENS_10bfloat16_tENS5_IJNS4_6LayoutINS5_IJiNS5_IJNSA_ILi2EEEiEEEiEEENS5_IJlNS5_IJSB_SJ_EEElEEEEENSI_INS5_IJNS5_IJNS5_IJNSA_ILi8EEESJ_NSA_ILi4EEEEEEiEEENS5_IJNS5_IJNSA_ILi16EEESJ_SJ_EEEiEEEiEEENS5_IJNS5_IJNS5_IJSF_ST_NSA_ILi1024EEEEEENSA_ILi4096EEEEEENS5_IJNS5_IJSB_NSA_ILi512EEENSA_ILi32EEEEEElEEElEEEEEEEESH_NS5_IJlSB_lEEENS4_8TiledMMAINS4_8MMA_AtomIJNS4_4SM904GMMA6SPARSE28GMMA_64x64x32_F32BF16BF16_SSILNS1C_5MajorE0ELS1F_0ELNS1C_7ScaleInE1ELS1G_1ELNS1C_9SparseSelE0EEEEEENSI_ISC_NS5_IJNSA_ILi0EEES1K_S1K_EEEEENS5_IJNS4_10UnderscoreES1N_S1N_EEEEENS4_13SM90_TMA_LOADENS4_14ComposedLayoutINS4_7SwizzleILi2ELi4ELi3EEENS4_25smem_sparse_ptr_flag_bitsILi2ELi16EEENSI_INS5_IJNS5_IJSB_SP_EEENS5_IJSJ_S12_EEEEEENS5_IJNS5_IJS1K_SF_EEESM_EEEEEEEvNS4_8identityES1Q_NS1R_INS1S_ILi3ELi4ELi3EEENS4_18smem_ptr_flag_bitsILi16EEENSI_INS5_IJSP_SF_EEENS5_IJSF_SB_EEEEEEEvS23_EENS_8epilogue10collective6detail29Sm90TmaWarpSpecializedAdapterINS2D_15DefaultEpilogueIfNS5_IJSB_llEEES2H_NS2C_6thread17LinearCombinationIfLi1EffLNS2I_9ScaleType4KindE0ELNS_15FloatRoundStyleE2EfEENS1_15EpilogueDefaultEEEEEvvEEEEvNT_6ParamsE --------------------------
	.section	.text._ZN7cutlass13device_kernelINS_4gemm6kernel13GemmUniversalIN4cute5tupleIJiiiiEEENS1_10collective13CollectiveMmaINS1_40MainloopSm90TmaGmmaWarpSpecializedSparseILi18ENS5_IJNS4_1CILi1EEESB_SB_EEENS1_32KernelTmaWarpSpecializedPingpongEEENS5_IJNSA_ILi64EEESF_SF_EEENS_10bfloat16_tENS5_IJNS4_6LayoutINS5_IJiNS5_IJNSA_ILi2EEEiEEEiEEENS5_IJlNS5_IJSB_SJ_EEElEEEEENSI_INS5_IJNS5_IJNS5_IJNSA_ILi8EEESJ_NSA_ILi4EEEEEEiEEENS5_IJNS5_IJNSA_ILi16EEESJ_SJ_EEEiEEEiEEENS5_IJNS5_IJNS5_IJSF_ST_NSA_ILi1024EEEEEENSA_ILi4096EEEEEENS5_IJNS5_IJSB_NSA_ILi512EEENSA_ILi32EEEEEElEEElEEEEEEEESH_NS5_IJlSB_lEEENS4_8TiledMMAINS4_8MMA_AtomIJNS4_4SM904GMMA6SPARSE28GMMA_64x64x32_F32BF16BF16_SSILNS1C_5MajorE0ELS1F_0ELNS1C_7ScaleInE1ELS1G_1ELNS1C_9SparseSelE0EEEEEENSI_ISC_NS5_IJNSA_ILi0EEES1K_S1K_EEEEENS5_IJNS4_10UnderscoreES1N_S1N_EEEEENS4_13SM90_TMA_LOADENS4_14ComposedLayoutINS4_7SwizzleILi2ELi4ELi3EEENS4_25smem_sparse_ptr_flag_bitsILi2ELi16EEENSI_INS5_IJNS5_IJSB_SP_EEENS5_IJSJ_S12_EEEEEENS5_IJNS5_IJS1K_SF_EEESM_EEEEEEEvNS4_8identityES1Q_NS1R_INS1S_ILi3ELi4ELi3EEENS4_18smem_ptr_flag_bitsILi16EEENSI_INS5_IJSP_SF_EEENS5_IJSF_SB_EEEEEEEvS23_EENS_8epilogue10collective6detail29Sm90TmaWarpSpecializedAdapterINS2D_15DefaultEpilogueIfNS5_IJSB_llEEES2H_NS2C_6thread17LinearCombinationIfLi1EffLNS2I_9ScaleType4KindE0ELNS_15FloatRoundStyleE2EfEENS1_15EpilogueDefaultEEEEEvvEEEEvNT_6ParamsE,"ax",@progbits
	.align	128
.text._ZN7cutlass13device_kernelINS_4gemm6kernel13GemmUniversalIN4cute5tupleIJiiiiEEENS1_10collective13CollectiveMmaINS1_40MainloopSm90TmaGmmaWarpSpecializedSparseILi18ENS5_IJNS4_1CILi1EEESB_SB_EEENS1_32KernelTmaWarpSpecializedPingpongEEENS5_IJNSA_ILi64EEESF_SF_EEENS_10bfloat16_tENS5_IJNS4_6LayoutINS5_IJiNS5_IJNSA_ILi2EEEiEEEiEEENS5_IJlNS5_IJSB_SJ_EEElEEEEENSI_INS5_IJNS5_IJNS5_IJNSA_ILi8EEESJ_NSA_ILi4EEEEEEiEEENS5_IJNS5_IJNSA_ILi16EEESJ_SJ_EEEiEEEiEEENS5_IJNS5_IJNS5_IJSF_ST_NSA_ILi1024EEEEEENSA_ILi4096EEEEEENS5_IJNS5_IJSB_NSA_ILi512EEENSA_ILi32EEEEEElEEElEEEEEEEESH_NS5_IJlSB_lEEENS4_8TiledMMAINS4_8MMA_AtomIJNS4_4SM904GMMA6SPARSE28GMMA_64x64x32_F32BF16BF16_SSILNS1C_5MajorE0ELS1F_0ELNS1C_7ScaleInE1ELS1G_1ELNS1C_9SparseSelE0EEEEEENSI_ISC_NS5_IJNSA_ILi0EEES1K_S1K_EEEEENS5_IJNS4_10UnderscoreES1N_S1N_EEEEENS4_13SM90_TMA_LOADENS4_14ComposedLayoutINS4_7SwizzleILi2ELi4ELi3EEENS4_25smem_sparse_ptr_flag_bitsILi2ELi16EEENSI_INS5_IJNS5_IJSB_SP_EEENS5_IJSJ_S12_EEEEEENS5_IJNS5_IJS1K_SF_EEESM_EEEEEEEvNS4_8identityES1Q_NS1R_INS1S_ILi3ELi4ELi3EEENS4_18smem_ptr_flag_bitsILi16EEENSI_INS5_IJSP_SF_EEENS5_IJSF_SB_EEEEEEEvS23_EENS_8epilogue10collective6detail29Sm90TmaWarpSpecializedAdapterINS2D_15DefaultEpilogueIfNS5_IJSB_llEEES2H_NS2C_6thread17LinearCombinationIfLi1EffLNS2I_9ScaleType4KindE0ELNS_15FloatRoundStyleE2EfEENS1_15EpilogueDefaultEEEEEvvEEEEvNT_6ParamsE:
        .type           _ZN7cutlass13device_kernelINS_4gemm6kernel13GemmUniversalIN4cute5tupleIJiiiiEEENS1_10collective13CollectiveMmaINS1_40MainloopSm90TmaGmmaWarpSpecializedSparseILi18ENS5_IJNS4_1CILi1EEESB_SB_EEENS1_32KernelTmaWarpSpecializedPingpongEEENS5_IJNSA_ILi64EEESF_SF_EEENS_10bfloat16_tENS5_IJNS4_6LayoutINS5_IJiNS5_IJNSA_ILi2EEEiEEEiEEENS5_IJlNS5_IJSB_SJ_EEElEEEEENSI_INS5_IJNS5_IJNS5_IJNSA_ILi8EEESJ_NSA_ILi4EEEEEEiEEENS5_IJNS5_IJNSA_ILi16EEESJ_SJ_EEEiEEEiEEENS5_IJNS5_IJNS5_IJSF_ST_NSA_ILi1024EEEEEENSA_ILi4096EEEEEENS5_IJNS5_IJSB_NSA_ILi512EEENSA_ILi32EEEEEElEEElEEEEEEEESH_NS5_IJlSB_lEEENS4_8TiledMMAINS4_8MMA_AtomIJNS4_4SM904GMMA6SPARSE28GMMA_64x64x32_F32BF16BF16_SSILNS1C_5MajorE0ELS1F_0ELNS1C_7ScaleInE1ELS1G_1ELNS1C_9SparseSelE0EEEEEENSI_ISC_NS5_IJNSA_ILi0EEES1K_S1K_EEEEENS5_IJNS4_10UnderscoreES1N_S1N_EEEEENS4_13SM90_TMA_LOADENS4_14ComposedLayoutINS4_7SwizzleILi2ELi4ELi3EEENS4_25smem_sparse_ptr_flag_bitsILi2ELi16EEENSI_INS5_IJNS5_IJSB_SP_EEENS5_IJSJ_S12_EEEEEENS5_IJNS5_IJS1K_SF_EEESM_EEEEEEEvNS4_8identityES1Q_NS1R_INS1S_ILi3ELi4ELi3EEENS4_18smem_ptr_flag_bitsILi16EEENSI_INS5_IJSP_SF_EEENS5_IJSF_SB_EEEEEEEvS23_EENS_8epilogue10collective6detail29Sm90TmaWarpSpecializedAdapterINS2D_15DefaultEpilogueIfNS5_IJSB_llEEES2H_NS2C_6thread17LinearCombinationIfLi1EffLNS2I_9ScaleType4KindE0ELNS_15FloatRoundStyleE2EfEENS1_15EpilogueDefaultEEEEEvvEEEEvNT_6ParamsE,@function
        .size           _ZN7cutlass13device_kernelINS_4gemm6kernel13GemmUniversalIN4cute5tupleIJiiiiEEENS1_10collective13CollectiveMmaINS1_40MainloopSm90TmaGmmaWarpSpecializedSparseILi18ENS5_IJNS4_1CILi1EEESB_SB_EEENS1_32KernelTmaWarpSpecializedPingpongEEENS5_IJNSA_ILi64EEESF_SF_EEENS_10bfloat16_tENS5_IJNS4_6LayoutINS5_IJiNS5_IJNSA_ILi2EEEiEEEiEEENS5_IJlNS5_IJSB_SJ_EEElEEEEENSI_INS5_IJNS5_IJNS5_IJNSA_ILi8EEESJ_NSA_ILi4EEEEEEiEEENS5_IJNS5_IJNSA_ILi16EEESJ_SJ_EEEiEEEiEEENS5_IJNS5_IJNS5_IJSF_ST_NSA_ILi1024EEEEEENSA_ILi4096EEEEEENS5_IJNS5_IJSB_NSA_ILi512EEENSA_ILi32EEEEEElEEElEEEEEEEESH_NS5_IJlSB_lEEENS4_8TiledMMAINS4_8MMA_AtomIJNS4_4SM904GMMA6SPARSE28GMMA_64x64x32_F32BF16BF16_SSILNS1C_5MajorE0ELS1F_0ELNS1C_7ScaleInE1ELS1G_1ELNS1C_9SparseSelE0EEEEEENSI_ISC_NS5_IJNSA_ILi0EEES1K_S1K_EEEEENS5_IJNS4_10UnderscoreES1N_S1N_EEEEENS4_13SM90_TMA_LOADENS4_14ComposedLayoutINS4_7SwizzleILi2ELi4ELi3EEENS4_25smem_sparse_ptr_flag_bitsILi2ELi16EEENSI_INS5_IJNS5_IJSB_SP_EEENS5_IJSJ_S12_EEEEEENS5_IJNS5_IJS1K_SF_EEESM_EEEEEEEvNS4_8identityES1Q_NS1R_INS1S_ILi3ELi4ELi3EEENS4_18smem_ptr_flag_bitsILi16EEENSI_INS5_IJSP_SF_EEENS5_IJSF_SB_EEEEEEEvS23_EENS_8epilogue10collective6detail29Sm90TmaWarpSpecializedAdapterINS2D_15DefaultEpilogueIfNS5_IJSB_llEEES2H_NS2C_6thread17LinearCombinationIfLi1EffLNS2I_9ScaleType4KindE0ELNS_15FloatRoundStyleE2EfEENS1_15EpilogueDefaultEEEEEvvEEEEvNT_6ParamsE,(.L_x_153 - _ZN7cutlass13device_kernelINS_4gemm6kernel13GemmUniversalIN4cute5tupleIJiiiiEEENS1_10collective13CollectiveMmaINS1_40MainloopSm90TmaGmmaWarpSpecializedSparseILi18ENS5_IJNS4_1CILi1EEESB_SB_EEENS1_32KernelTmaWarpSpecializedPingpongEEENS5_IJNSA_ILi64EEESF_SF_EEENS_10bfloat16_tENS5_IJNS4_6LayoutINS5_IJiNS5_IJNSA_ILi2EEEiEEEiEEENS5_IJlNS5_IJSB_SJ_EEElEEEEENSI_INS5_IJNS5_IJNS5_IJNSA_ILi8EEESJ_NSA_ILi4EEEEEEiEEENS5_IJNS5_IJNSA_ILi16EEESJ_SJ_EEEiEEEiEEENS5_IJNS5_IJNS5_IJSF_ST_NSA_ILi1024EEEEEENSA_ILi4096EEEEEENS5_IJNS5_IJSB_NSA_ILi512EEENSA_ILi32EEEEEElEEElEEEEEEEESH_NS5_IJlSB_lEEENS4_8TiledMMAINS4_8MMA_AtomIJNS4_4SM904GMMA6SPARSE28GMMA_64x64x32_F32BF16BF16_SSILNS1C_5MajorE0ELS1F_0ELNS1C_7ScaleInE1ELS1G_1ELNS1C_9SparseSelE0EEEEEENSI_ISC_NS5_IJNSA_ILi0EEES1K_S1K_EEEEENS5_IJNS4_10UnderscoreES1N_S1N_EEEEENS4_13SM90_TMA_LOADENS4_14ComposedLayoutINS4_7SwizzleILi2ELi4ELi3EEENS4_25smem_sparse_ptr_flag_bitsILi2ELi16EEENSI_INS5_IJNS5_IJSB_SP_EEENS5_IJSJ_S12_EEEEEENS5_IJNS5_IJS1K_SF_EEESM_EEEEEEEvNS4_8identityES1Q_NS1R_INS1S_ILi3ELi4ELi3EEENS4_18smem_ptr_flag_bitsILi16EEENSI_INS5_IJSP_SF_EEENS5_IJSF_SB_EEEEEEEvS23_EENS_8epilogue10collective6detail29Sm90TmaWarpSpecializedAdapterINS2D_15DefaultEpilogueIfNS5_IJSB_llEEES2H_NS2C_6thread17LinearCombinationIfLi1EffLNS2I_9ScaleType4KindE0ELNS_15FloatRoundStyleE2EfEENS1_15EpilogueDefaultEEEEEvvEEEEvNT_6ParamsE)
        .other          _ZN7cutlass13device_kernelINS_4gemm6kernel13GemmUniversalIN4cute5tupleIJiiiiEEENS1_10collective13CollectiveMmaINS1_40MainloopSm90TmaGmmaWarpSpecializedSparseILi18ENS5_IJNS4_1CILi1EEESB_SB_EEENS1_32KernelTmaWarpSpecializedPingpongEEENS5_IJNSA_ILi64EEESF_SF_EEENS_10bfloat16_tENS5_IJNS4_6LayoutINS5_IJiNS5_IJNSA_ILi2EEEiEEEiEEENS5_IJlNS5_IJSB_SJ_EEElEEEEENSI_INS5_IJNS5_IJNS5_IJNSA_ILi8EEESJ_NSA_ILi4EEEEEEiEEENS5_IJNS5_IJNSA_ILi16EEESJ_SJ_EEEiEEEiEEENS5_IJNS5_IJNS5_IJSF_ST_NSA_ILi1024EEEEEENSA_ILi4096EEEEEENS5_IJNS5_IJSB_NSA_ILi512EEENSA_ILi32EEEEEElEEElEEEEEEEESH_NS5_IJlSB_lEEENS4_8TiledMMAINS4_8MMA_AtomIJNS4_4SM904GMMA6SPARSE28GMMA_64x64x32_F32BF16BF16_SSILNS1C_5MajorE0ELS1F_0ELNS1C_7ScaleInE1ELS1G_1ELNS1C_9SparseSelE0EEEEEENSI_ISC_NS5_IJNSA_ILi0EEES1K_S1K_EEEEENS5_IJNS4_10UnderscoreES1N_S1N_EEEEENS4_13SM90_TMA_LOADENS4_14ComposedLayoutINS4_7SwizzleILi2ELi4ELi3EEENS4_25smem_sparse_ptr_flag_bitsILi2ELi16EEENSI_INS5_IJNS5_IJSB_SP_EEENS5_IJSJ_S12_EEEEEENS5_IJNS5_IJS1K_SF_EEESM_EEEEEEEvNS4_8identityES1Q_NS1R_INS1S_ILi3ELi4ELi3EEENS4_18smem_ptr_flag_bitsILi16EEENSI_INS5_IJSP_SF_EEENS5_IJSF_SB_EEEEEEEvS23_EENS_8epilogue10collective6detail29Sm90TmaWarpSpecializedAdapterINS2D_15DefaultEpilogueIfNS5_IJSB_llEEES2H_NS2C_6thread17LinearCombinationIfLi1EffLNS2I_9ScaleType4KindE0ELNS_15FloatRoundStyleE2EfEENS1_15EpilogueDefaultEEEEEvvEEEEvNT_6ParamsE,@"STO_CUDA_ENTRY STV_DEFAULT"
_ZN7cutlass13device_kernelINS_4gemm6kernel13GemmUniversalIN4cute5tupleIJiiiiEEENS1_10collective13CollectiveMmaINS1_40MainloopSm90TmaGmmaWarpSpecializedSparseILi18ENS5_IJNS4_1CILi1EEESB_SB_EEENS1_32KernelTmaWarpSpecializedPingpongEEENS5_IJNSA_ILi64EEESF_SF_EEENS_10bfloat16_tENS5_IJNS4_6LayoutINS5_IJiNS5_IJNSA_ILi2EEEiEEEiEEENS5_IJlNS5_IJSB_SJ_EEElEEEEENSI_INS5_IJNS5_IJNS5_IJNSA_ILi8EEESJ_NSA_ILi4EEEEEEiEEENS5_IJNS5_IJNSA_ILi16EEESJ_SJ_EEEiEEEiEEENS5_IJNS5_IJNS5_IJSF_ST_NSA_ILi1024EEEEEENSA_ILi4096EEEEEENS5_IJNS5_IJSB_NSA_ILi512EEENSA_ILi32EEEEEElEEElEEEEEEEESH_NS5_IJlSB_lEEENS4_8TiledMMAINS4_8MMA_AtomIJNS4_4SM904GMMA6SPARSE28GMMA_64x64x32_F32BF16BF16_SSILNS1C_5MajorE0ELS1F_0ELNS1C_7ScaleInE1ELS1G_1ELNS1C_9SparseSelE0EEEEEENSI_ISC_NS5_IJNSA_ILi0EEES1K_S1K_EEEEENS5_IJNS4_10UnderscoreES1N_S1N_EEEEENS4_13SM90_TMA_LOADENS4_14ComposedLayoutINS4_7SwizzleILi2ELi4ELi3EEENS4_25smem_sparse_ptr_flag_bitsILi2ELi16EEENSI_INS5_IJNS5_IJSB_SP_EEENS5_IJSJ_S12_EEEEEENS5_IJNS5_IJS1K_SF_EEESM_EEEEEEEvNS4_8identityES1Q_NS1R_INS1S_ILi3ELi4ELi3EEENS4_18smem_ptr_flag_bitsILi16EEENSI_INS5_IJSP_SF_EEENS5_IJSF_SB_EEEEEEEvS23_EENS_8epilogue10collective6detail29Sm90TmaWarpSpecializedAdapterINS2D_15DefaultEpilogueIfNS5_IJSB_llEEES2H_NS2C_6thread17LinearCombinationIfLi1EffLNS2I_9ScaleType4KindE0ELNS_15FloatRoundStyleE2EfEENS1_15EpilogueDefaultEEEEEvvEEEEvNT_6ParamsE:
[----:B------:R-:W-:Y:S01]  /*0000*/  LDC R1, c[0x0][0x28] ;  /* 0x00000a00ff017b82 */ /* 0x000fe20000000800 */
[----:B------:R-:W0:Y:S01]  /*0010*/  S2R R10, SR_TID.X ;  /* 0x00000000000a7919 */ /* 0x000e220000002100 */
[----:B------:R-:W-:Y:S01]  /*0020*/  ELECT P0, URZ, PT ;  /* 0x00000000003f782f */ /* 0x000fe20003800000 */
[----:B------:R-:W-:Y:S01]  /*0030*/  BSSY B0, `(.L_x_0) ;  /* 0x0000012000007945 */ /* 0x000fe20003800000 */
[--C-:B0-----:R-:W-:Y:S02]  /*0040*/  SHF.R.U32.HI R0, RZ, 0x5, R10.reuse ;  /* 0x00000005ff007819 */ /* 0x101fe4000001160a */
[----:B------:R-:W-:-:S03]  /*0050*/  SHF.R.U32.HI R4, RZ, 0x7, R10 ;  /* 0x00000007ff047819 */ /* 0x000fc6000001160a */
[----:B------:R-:W0:Y:S04]  /*0060*/  SHFL.IDX PT, R2, R0, RZ, 0x1f ;  /* 0x00001fff00027589 */ /* 0x000e2800000e0000 */
[----:B------:R1:W2:Y:S01]  /*0070*/  SHFL.IDX PT, R5, R4, RZ, 0x1f ;  /* 0x00001fff04057589 */ /* 0x0002a200000e0000 */
[----:B0-----:R-:W-:-:S13]  /*0080*/  ISETP.NE.OR P0, PT, R2, RZ, !P0 ;  /* 0x000000ff0200720c */ /* 0x001fda0004705670 */
[----:B-12---:R-:W-:Y:S05]  /*0090*/  @P0 BRA `(.L_x_1) ;  /* 0x00000000002c0947 */ /* 0x006fea0003800000 */
[----:B------:R-:W-:Y:S02]  /*00a0*/  ULDC.64 UR4, c[0x0][0x198] ;  /* 0x0000660000047ab9 */ /* 0x000fe40000000a00 */
[----:B------:R-:W-:Y:S02]  /*00b0*/  UIADD3 UR6, UP0, UR4, 0xf0, URZ ;  /* 0x000000f004067890 */ /* 0x000fe4000ff1e03f */
[----:B------:R-:W-:Y:S02]  /*00c0*/  UIADD3 UR8, UP1, UR4, 0x1f0, URZ ;  /* 0x000001f004087890 */ /* 0x000fe4000ff3e03f */
[----:B------:R-:W-:Y:S02]  /*00d0*/  UIADD3 UR4, UP2, UR4, 0x2f0, URZ ;  /* 0x000002f004047890 */ /* 0x000fe4000ff5e03f */
[----:B------:R-:W-:Y:S02]  /*00e0*/  UIADD3.X UR7, URZ, UR5, URZ, UP0, !UPT ;  /* 0x000000053f077290 */ /* 0x000fe400087fe43f */
[----:B------:R-:W-:-:S02]  /*00f0*/  UIADD3.X UR9, URZ, UR5, URZ, UP1, !UPT ;  /* 0x000000053f097290 */ /* 0x000fc40008ffe43f */
[----:B------:R-:W-:-:S05]  /*0100*/  UIADD3.X UR5, URZ, UR5, URZ, UP2, !UPT ;  /* 0x000000053f057290 */ /* 0x000fca00097fe43f */
[----:B------:R0:W-:Y:S02]  /*0110*/  UTMACCTL.PF [UR6] ;  /* 0x00000000060079b9 */ /* 0x0001e40008040000 */
[----:B------:R0:W-:Y:S02]  /*0120*/  UTMACCTL.PF [UR8] ;  /* 0x00000000080079b9 */ /* 0x0001e40008040000 */
[----:B------:R0:W-:Y:S02]  /*0130*/  UTMACCTL.PF [UR4] ;  /* 0x00000000040079b9 */ /* 0x0001e40008040000 */
[----:B0-----:R-:W-:Y:S01]  /*0140*/  NOP ;  /* 0x0000000000007918 */ /* 0x001fe20000000000 */
.L_x_1:
[----:B------:R-:W-:Y:S05]  /*0150*/  BSYNC B0 ;  /* 0x0000000000007941 */ /* 0x000fea0003800000 */
.L_x_0:
[----:B------:R-:W0:Y:S02]  /*0160*/  SHFL.IDX PT, R3, R0, RZ, 0x1f ;  /* 0x00001fff00037589 */ /* 0x000e2400000e0000 */
[----:B0-----:R-:W-:-:S13]  /*0170*/  ISETP.NE.AND P0, PT, R3, RZ, PT ;  /* 0x000000ff0300720c */ /* 0x001fda0003f05270 */
[----:B------:R-:W-:Y:S05]  /*0180*/  @P0 BRA `(.L_x_2) ;  /* 0x0000000000d40947 */ /* 0x000fea0003800000 */
[----:B------:R-:W-:Y:S01]  /*0190*/  ELECT P0, URZ, PT ;  /* 0x00000000003f782f */ /* 0x000fe20003800000 */
[----:B------:R-:W-:-:S12]  /*01a0*/  BSSY B0, `(.L_x_2) ;  /* 0x0000033000007945 */ /* 0x000fd80003800000 */
[----:B------:R-:W-:Y:S05]  /*01b0*/  @!P0 BRA `(.L_x_3) ;  /* 0x0000000000c48947 */ /* 0x000fea0003800000 */
[----:B------:R-:W0:Y:S01]  /*01c0*/  S2UR UR8, SR_CgaCtaId ;  /* 0x00000000000879c3 */ /* 0x000e220000008800 */
[----:B------:R-:W-:Y:S01]  /*01d0*/  UMOV UR4, 0x400 ;  /* 0x0000040000047882 */ /* 0x000fe20000000000 */
[----:B------:R-:W-:Y:S01]  /*01e0*/  UMOV UR5, 0x1 ;  /* 0x0000000100057882 */ /* 0x000fe20000000000 */
[----:B------:R-:W-:Y:S02]  /*01f0*/  UMOV UR6, 0x80 ;  /* 0x0000008000067882 */ /* 0x000fe40000000000 */
[----:B------:R-:W-:-:S04]  /*0200*/  UIADD3 UR6, -UR6, 0x100000, URZ ;  /* 0x0010000006067890 */ /* 0x000fc8000fffe13f */
[----:B------:R-:W-:Y:S02]  /*0210*/  USHF.L.U32 UR7, UR6, 0xb, URZ ;  /* 0x0000000b06077899 */ /* 0x000fe4000800063f */
[----:B------:R-:W-:Y:S02]  /*0220*/  USHF.L.U32 UR6, UR6, 0x1, URZ ;  /* 0x0000000106067899 */ /* 0x000fe4000800063f */
[----:B0-----:R-:W-:Y:S02]  /*0230*/  ULEA UR8, UR8, UR4, 0x18 ;  /* 0x0000000408087291 */ /* 0x001fe4000f8ec03f */
[----:B------:R-:W-:-:S04]  /*0240*/  UIADD3 UR4, -UR5, 0x100000, URZ ;  /* 0x0010000005047890 */ /* 0x000fc8000fffe13f */
[----:B------:R-:W-:Y:S02]  /*0250*/  USHF.L.U32 UR5, UR4, 0xb, URZ ;  /* 0x0000000b04057899 */ /* 0x000fe4000800063f */
[----:B------:R-:W-:Y:S01]  /*0260*/  USHF.L.U32 UR4, UR4, 0x1, URZ ;  /* 0x0000000104047899 */ /* 0x000fe2000800063f */
[----:B------:R-:W0:Y:S11]  /*0270*/  FENCE.VIEW.ASYNC.S ;  /* 0x00000000000073c6 */ /* 0x000e360000000000 */
[----:B0-----:R0:W1:Y:S01]  /*0280*/  SYNCS.EXCH.64 URZ, [UR8], UR4 ;  /* 0x00000004083f75b2 */ /* 0x0010620008000100 */
[----:B------:R0:W2:Y:S01]  /*0290*/  SYNCS.EXCH.64 URZ, [UR8+0x90], UR6 ;  /* 0x00009006083f75b2 */ /* 0x0000a20008000100 */
[----:B------:R0:W3:Y:S01]  /*02a0*/  SYNCS.EXCH.64 URZ, [UR8+0x8], UR4 ;  /* 0x00000804083f75b2 */ /* 0x0000e20008000100 */
[----:B------:R0:W4:Y:S01]  /*02b0*/  SYNCS.EXCH.64 URZ, [UR8+0x98], UR6 ;  /* 0x00009806083f75b2 */ /* 0x0001220008000100 */
[----:B------:R0:W0:Y:S01]  /*02c0*/  SYNCS.EXCH.64 URZ, [UR8+0x10], UR4 ;  /* 0x00001004083f75b2 */ /* 0x0000220008000100 */
        /* <DEDUP_REMOVED lines=31> */
[----:B-1234-:R-:W-:Y:S01]  /*04c0*/  NOP ;  /* 0x0000000000007918 */ /* 0x01efe20000000000 */
.L_x_3:
[----:B0-----:R-:W-:Y:S05]  /*04d0*/  BSYNC B0 ;  /* 0x0000000000007941 */ /* 0x001fea0003800000 */
.L_x_2:
[----:B------:R-:W0:Y:S01]  /*04e0*/  SHFL.IDX PT, R6, R0, RZ, 0x1f ;  /* 0x00001fff00067589 */ /* 0x000e2200000e0000 */
[----:B------:R-:W-:Y:S01]  /*04f0*/  ELECT P0, URZ, PT ;  /* 0x00000000003f782f */ /* 0x000fe20003800000 */
[----:B------:R-:W-:Y:S01]  /*0500*/  NOP ;  /* 0x0000000000007918 */ /* 0x000fe20000000000 */
[----:B------:R-:W-:Y:S01]  /*0510*/  ELECT P1, URZ, PT ;  /* 0x00000000003f782f */ /* 0x000fe20003820000 */
[----:B------:R-:W1:Y:S01]  /*0520*/  SHFL.IDX PT, R3, R0, RZ, 0x1f ;  /* 0x00001fff00037589 */ /* 0x000e6200000e0000 */
[----:B------:R-:W-:Y:S01]  /*0530*/  UMOV UR4, 0x20 ;  /* 0x0000002000047882 */ /* 0x000fe20000000000 */
[----:B------:R-:W-:Y:S01]  /*0540*/  UMOV UR11, 0x80 ;  /* 0x00000080000b7882 */ /* 0x000fe20000000000 */
[----:B------:R-:W-:Y:S01]  /*0550*/  NOP ;  /* 0x0000000000007918 */ /* 0x000fe20000000000 */
[----:B------:R-:W2:Y:S01]  /*0560*/  SHFL.IDX PT, R4, R4, RZ, 0x1f ;  /* 0x00001fff04047589 */ /* 0x000ea200000e0000 */
[C---:B------:R-:W-:Y:S01]  /*0570*/  VIADD R33, R5.reuse, 0xffffffff ;  /* 0xffffffff05217836 */ /* 0x040fe20000000000 */
[----:B------:R-:W-:Y:S01]  /*0580*/  ULDC.64 UR20, c[0x0][0x208] ;  /* 0x0000820000147ab9 */ /* 0x000fe20000000a00 */
[----:B------:R-:W-:-:S03]  /*0590*/  ISETP.NE.AND P2, PT, R5, RZ, PT ;  /* 0x000000ff0500720c */ /* 0x000fc60003f45270 */
[----:B------:R-:W-:Y:S02]  /*05a0*/  ISETP.GE.U32.AND P3, PT, R33, 0x2, PT ;  /* 0x000000022100780c */ /* 0x000fe40003f66070 */
[----:B0-----:R-:W-:Y:S02]  /*05b0*/  ISETP.NE.OR P0, PT, R6, RZ, !P0 ;  /* 0x000000ff0600720c */ /* 0x001fe40004705670 */
[----:B-1----:R-:W-:Y:S02]  /*05c0*/  ISETP.NE.OR P1, PT, R3, RZ, !P1 ;  /* 0x000000ff0300720c */ /* 0x002fe40004f25670 */
[----:B------:R-:W-:Y:S02]  /*05d0*/  SHF.R.S32.HI R3, RZ, 0x1f, R2 ;  /* 0x0000001fff037819 */ /* 0x000fe40000011402 */
[----:B--2---:R-:W-:Y:S02]  /*05e0*/  R2UR UR12, R4 ;  /* 0x00000000040c72ca */ /* 0x004fe400000e0000 */
[----:B------:R-:W-:-:S05]  /*05f0*/  LEA.HI R3, R3, R2, RZ, 0x2 ;  /* 0x0000000203037211 */ /* 0x000fca00078f10ff */
[----:B------:R-:W-:Y:S01]  /*0600*/  VOTEU.ALL UP0, P0 ;  /* 0x00000000003f7886 */ /* 0x000fe20000000000 */
[----:B------:R-:W-:Y:S01]  /*0610*/  LOP3.LUT R3, R3, 0xfffffffc, RZ, 0xc0, !PT ;  /* 0xfffffffc03037812 */ /* 0x000fe200078ec0ff */
[----:B------:R-:W-:-:S03]  /*0620*/  VOTEU.ALL UP1, P1 ;  /* 0x00000000003f7886 */ /* 0x000fc60000820000 */
[----:B------:R-:W0:Y:S01]  /*0630*/  @!UP0 S2UR UR7, SR_CgaCtaId ;  /* 0x00000000000789c3 */ /* 0x000e220000008800 */
[----:B------:R-:W-:Y:S01]  /*0640*/  @!UP0 UMOV UR6, 0x400 ;  /* 0x0000040000068882 */ /* 0x000fe20000000000 */
[----:B------:R-:W-:-:S04]  /*0650*/  @!UP0 UIADD3 UR4, -UR4, 0x100000, URZ ;  /* 0x0010000004048890 */ /* 0x000fc8000fffe13f */
[----:B------:R-:W-:Y:S02]  /*0660*/  @!UP0 USHF.L.U32 UR5, UR4, 0xb, URZ ;  /* 0x0000000b04058899 */ /* 0x000fe4000800063f */
[----:B------:R-:W-:Y:S01]  /*0670*/  @!UP0 USHF.L.U32 UR4, UR4, 0x1, URZ ;  /* 0x0000000104048899 */ /* 0x000fe2000800063f */
[----:B------:R-:W-:Y:S01]  /*0680*/  IMAD.IADD R20, R2, 0x1, -R3 ;  /* 0x0000000102147824 */ /* 0x000fe200078e0a03 */
[----:B------:R-:W-:Y:S01]  /*0690*/  @!UP1 UMOV UR9, 0x400 ;  /* 0x0000040000099882 */ /* 0x000fe20000000000 */
[----:B------:R-:W-:Y:S01]  /*06a0*/  VOTEU.ALL UP2, P1 ;  /* 0x00000000003f7886 */ /* 0x000fe20000840000 */
[----:B------:R-:W-:Y:S01]  /*06b0*/  VOTEU.ALL UP3, P1 ;  /* 0x00000000003f7886 */ /* 0x000fe20000860000 */
[----:B------:R-:W-:Y:S01]  /*06c0*/  VOTEU.ALL UP4, P1 ;  /* 0x00000000003f7886 */ /* 0x000fe20000880000 */
[----:B------:R-:W1:Y:S01]  /*06d0*/  @!UP1 S2UR UR10, SR_CgaCtaId ;  /* 0x00000000000a99c3 */ /* 0x000e620000008800 */
[----:B------:R-:W-:Y:S01]  /*06e0*/  VOTEU.ALL UP5, P1 ;  /* 0x00000000003f7886 */ /* 0x000fe200008a0000 */
[----:B------:R-:W-:-:S04]  /*06f0*/  SHF.R.S32.HI R3, RZ, 0x1f, R10 ;  /* 0x0000001fff037819 */ /* 0x000fc8000001140a */
[----:B------:R-:W-:-:S04]  /*0700*/  LEA.HI R3, R3, R10, RZ, 0x7 ;  /* 0x0000000a03037211 */ /* 0x000fc800078f38ff */
[----:B------:R-:W-:-:S05]  /*0710*/  LOP3.LUT R3, R3, 0xffffff80, RZ, 0xc0, !PT ;  /* 0xffffff8003037812 */ /* 0x000fca00078ec0ff */
[----:B------:R-:W-:Y:S01]  /*0720*/  IMAD.IADD R11, R10, 0x1, -R3 ;  /* 0x000000010a0b7824 */ /* 0x000fe200078e0a03 */
[----:B0-----:R-:W-:Y:S02]  /*0730*/  @!UP0 ULEA UR8, UR7, UR6, 0x18 ;  /* 0x0000000607088291 */ /* 0x001fe4000f8ec03f */
[----:B------:R-:W-:-:S04]  /*0740*/  @!UP1 UIADD3 UR6, -UR11, 0x100000, URZ ;  /* 0x001000000b069890 */ /* 0x000fc8000fffe13f */
[----:B------:R-:W-:Y:S02]  /*0750*/  @!UP1 USHF.L.U32 UR7, UR6, 0xb, URZ ;  /* 0x0000000b06079899 */ /* 0x000fe4000800063f */
[----:B------:R-:W-:Y:S01]  /*0760*/  @!UP1 USHF.L.U32 UR6, UR6, 0x1, URZ ;  /* 0x0000000106069899 */ /* 0x000fe2000800063f */
[----:B------:R-:W-:Y:S01]  /*0770*/  VOTEU.ALL UP0, P0 ;  /* 0x00000000003f7886 */ /* 0x000fe20000000000 */
[----:B-1----:R-:W-:Y:S01]  /*0780*/  @!UP1 ULEA UR9, UR10, UR9, 0x18 ;  /* 0x000000090a099291 */ /* 0x002fe2000f8ec03f */
[----:B------:R-:W-:Y:S02]  /*0790*/  VOTEU.ALL UP1, P0 ;  /* 0x00000000003f7886 */ /* 0x000fe40000020000 */
[----:B------:R-:W-:Y:S01]  /*07a0*/  ULDC.64 UR10, c[0x0][0x698] ;  /* 0x0001a600000a7ab9 */ /* 0x000fe20000000a00 */
[----:B------:R-:W-:Y:S01]  /*07b0*/  ISETP.NE.AND P0, PT, R20, 0x3, PT ;  /* 0x000000031400780c */ /* 0x000fe20003f05270 */
[----:B------:R-:W0:Y:S02]  /*07c0*/  FENCE.VIEW.ASYNC.S ;  /* 0x00000000000073c6 */ /* 0x000e240000000000 */
[----:B0-----:R0:W1:Y:S01]  /*07d0*/  @!UP0 SYNCS.EXCH.64 URZ, [UR8+0x150], UR4 ;  /* 0x00015004083f85b2 */ /* 0x0010620008000100 */
[----:B------:R-:W-:-:S02]  /*07e0*/  ISETP.NE.U32.AND P1, PT, RZ, UR10, PT ;  /* 0x0000000aff007c0c */ /* 0x000fc4000bf25070 */
[----:B------:R-:W-:Y:S02]  /*07f0*/  ISETP.EQ.OR P0, PT, R20, RZ, !P0 ;  /* 0x000000ff1400720c */ /* 0x000fe40004702670 */
[----:B------:R-:W-:Y:S02]  /*0800*/  ISETP.NE.AND.EX P1, PT, RZ, UR11, PT, P1 ;  /* 0x0000000bff007c0c */ /* 0x000fe4000bf25310 */
[----:B------:R-:W-:-:S04]  /*0810*/  ISETP.EQ.AND P0, PT, R5, RZ, P0 ;  /* 0x000000ff0500720c */ /* 0x000fc80000702270 */
[----:B------:R-:W-:-:S04]  /*0820*/  SEL R7, RZ, 0x1, !P0 ;  /* 0x00000001ff077807 */ /* 0x000fc80004000000 */
[----:B------:R-:W-:Y:S01]  /*0830*/  SEL R7, R7, 0x2, P3 ;  /* 0x0000000207077807 */ /* 0x000fe20001800000 */
[----:B------:R0:W1:Y:S01]  /*0840*/  @!UP1 SYNCS.EXCH.64 URZ, [UR8+0x158], UR4 ;  /* 0x00015804083f95b2 */ /* 0x0000620008000100 */
[----:B------:R-:W-:Y:S01]  /*0850*/  NOP ;  /* 0x0000000000007918 */ /* 0x000fe20000000000 */
[----:B------:R0:W1:Y:S01]  /*0860*/  @!UP2 SYNCS.EXCH.64 URZ, [UR9+0x130], UR6 ;  /* 0x00013006093fa5b2 */ /* 0x0000620008000100 */
[----:B------:R0:W1:Y:S01]  /*0870*/  @!UP3 SYNCS.EXCH.64 URZ, [UR9+0x138], UR6 ;  /* 0x00013806093fb5b2 */ /* 0x0000620008000100 */
[----:B------:R0:W1:Y:S01]  /*0880*/  @!UP4 SYNCS.EXCH.64 URZ, [UR9+0x140], UR6 ;  /* 0x00014006093fc5b2 */ /* 0x0000620008000100 */
[----:B------:R0:W1:Y:S01]  /*0890*/  @!UP5 SYNCS.EXCH.64 URZ, [UR9+0x148], UR6 ;  /* 0x00014806093fd5b2 */ /* 0x0000620008000100 */
[----:B------:R-:W-:Y:S01]  /*08a0*/  NOP ;  /* 0x0000000000007918 */ /* 0x000fe20000000000 */
[----:B-1----:R-:W-:Y:S06]  /*08b0*/  BAR.SYNC.DEFER_BLOCKING 0x0 ;  /* 0x0000000000007b1d */ /* 0x002fec0000010000 */
[----:B0-----:R-:W-:Y:S05]  /*08c0*/  @!P1 BRA `(.L_x_4) ;  /* 0x00000000001c9947 */ /* 0x001fea0003800000 */
[----:B------:R-:W0:Y:S02]  /*08d0*/  LDC.64 R2, c[0x0][0x698] ;  /* 0x0001a600ff027b82 */ /* 0x000e240000000a00 */
[----:B0-----:R-:W2:Y:S02]  /*08e0*/  LDG.E.64 R2, desc[UR20][R2.64] ;  /* 0x0000001402027981 */ /* 0x001ea4000c1e1b00 */
[----:B--2---:R-:W-:-:S04]  /*08f0*/  ISETP.NE.U32.AND P0, PT, R2, RZ, PT ;  /* 0x000000ff0200720c */ /* 0x004fc80003f05070 */
[----:B------:R-:W-:-:S13]  /*0900*/  ISETP.NE.AND.EX P0, PT, R3, RZ, PT, P0 ;  /* 0x000000ff0300720c */ /* 0x000fda0003f05300 */
[----:B------:R-:W-:Y:S05]  /*0910*/  @!P0 BRA `(.L_x_4) ;  /* 0x0000000000088947 */ /* 0x000fea0003800000 */
[----:B------:R2:W5:Y:S01]  /*0920*/  LD.E R12, desc[UR20][R2.64] ;  /* 0x00000014020c7980 */ /* 0x000562000c101900 */
[----:B------:R-:W-:Y:S05]  /*0930*/  BRA `(.L_x_5) ;  /* 0x0000000000207947 */ /* 0x000fea0003800000 */
.L_x_4:
[----:B------:R-:W-:Y:S02]  /*0940*/  ULDC.64 UR4, c[0x0][0x688] ;  /* 0x0001a20000047ab9 */ /* 0x000fe40000000a00 */
[----:B------:R-:W-:-:S04]  /*0950*/  ISETP.NE.U32.AND P0, PT, RZ, UR4, PT ;  /* 0x00000004ff007c0c */ /* 0x000fc8000bf05070 */
[----:B------:R-:W-:-:S13]  /*0960*/  ISETP.NE.AND.EX P0, PT, RZ, UR5, PT, P0 ;  /* 0x00000005ff007c0c */ /* 0x000fda000bf05300 */
[----:B------:R-:W-:Y:S05]  /*0970*/  @!P0 BRA `(.L_x_6) ;  /* 0x00000000000c8947 */ /* 0x000fea0003800000 */
[----:B------:R-:W0:Y:S02]  /*0980*/  LDC.64 R12, c[0x0][0x688] ;  /* 0x0001a200ff0c7b82 */ /* 0x000e240000000a00 */
[----:B0-----:R0:W5:Y:S01]  /*0990*/  LDG.E R12, desc[UR20][R12.64] ;  /* 0x000000140c0c7981 */ /* 0x001162000c1e1900 */
[----:B------:R-:W-:Y:S05]  /*09a0*/  BRA `(.L_x_5) ;  /* 0x0000000000047947 */ /* 0x000fea0003800000 */
.L_x_6:
[----:B------:R-:W1:Y:S02]  /*09b0*/  LDC R12, c[0x0][0x680] ;  /* 0x0001a000ff0c7b82 */ /* 0x000e640000000800 */
.L_x_5:
[----:B------:R-:W-:Y:S02]  /*09c0*/  ULDC.64 UR4, c[0x0][0x6a0] ;  /* 0x0001a80000047ab9 */ /* 0x000fe40000000a00 */
[----:B------:R-:W-:-:S04]  /*09d0*/  ISETP.NE.U32.AND P0, PT, RZ, UR4, PT ;  /* 0x00000004ff007c0c */ /* 0x000fc8000bf05070 */
[----:B------:R-:W-:-:S13]  /*09e0*/  ISETP.NE.AND.EX P0, PT, RZ, UR5, PT, P0 ;  /* 0x00000005ff007c0c */ /* 0x000fda000bf05300 */
[----:B------:R-:W-:Y:S05]  /*09f0*/  @!P0 BRA `(.L_x_7) ;  /* 0x00000000001c8947 */ /* 0x000fea0003800000 */
[----:B--2---:R-:W2:Y:S02]  /*0a00*/  LDC.64 R2, c[0x0][0x6a0] ;  /* 0x0001a800ff027b82 */ /* 0x004ea40000000a00 */
[----:B--2---:R-:W2:Y:S02]  /*0a10*/  LDG.E.64 R2, desc[UR20][R2.64] ;  /* 0x0000001402027981 */ /* 0x004ea4000c1e1b00 */
[----:B--2---:R-:W-:-:S04]  /*0a20*/  ISETP.NE.U32.AND P0, PT, R2, RZ, PT ;  /* 0x000000ff0200720c */ /* 0x004fc80003f05070 */
[----:B------:R-:W-:-:S13]  /*0a30*/  ISETP.NE.AND.EX P0, PT, R3, RZ, PT, P0 ;  /* 0x000000ff0300720c */ /* 0x000fda0003f05300 */
[----:B------:R-:W-:Y:S05]  /*0a40*/  @!P0 BRA `(.L_x_7) ;  /* 0x0000000000088947 */ /* 0x000fea0003800000 */
[----:B0-----:R4:W5:Y:S01]  /*0a50*/  LD.E R13, desc[UR20][R2.64] ;  /* 0x00000014020d7980 */ /* 0x001962000c101900 */
[----:B------:R-:W-:Y:S05]  /*0a60*/  BRA `(.L_x_8) ;  /* 0x0000000000207947 */ /* 0x000fea0003800000 */
.L_x_7:
[----:B------:R-:W-:Y:S02]  /*0a70*/  ULDC.64 UR4, c[0x0][0x690] ;  /* 0x0001a40000047ab9 */ /* 0x000fe40000000a00 */
[----:B------:R-:W-:-:S04]  /*0a80*/  ISETP.NE.U32.AND P0, PT, RZ, UR4, PT ;  /* 0x00000004ff007c0c */ /* 0x000fc8000bf05070 */
[----:B------:R-:W-:-:S13]  /*0a90*/  ISETP.NE.AND.EX P0, PT, RZ, UR5, PT, P0 ;  /* 0x00000005ff007c0c */ /* 0x000fda000bf05300 */
[----:B------:R-:W-:Y:S05]  /*0aa0*/  @!P0 BRA `(.L_x_9) ;  /* 0x00000000000c8947 */ /* 0x000fea0003800000 */
[----:B--2---:R-:W0:Y:S02]  /*0ab0*/  LDC.64 R2, c[0x0][0x690] ;  /* 0x0001a400ff027b82 */ /* 0x004e240000000a00 */
[----:B0-----:R3:W5:Y:S01]  /*0ac0*/  LDG.E R13, desc[UR20][R2.64] ;  /* 0x00000014020d7981 */ /* 0x001762000c1e1900 */
[----:B------:R-:W-:Y:S05]  /*0ad0*/  BRA `(.L_x_8) ;  /* 0x0000000000047947 */ /* 0x000fea0003800000 */
.L_x_9:
[----:B0-----:R-:W0:Y:S02]  /*0ae0*/  LDC R13, c[0x0][0x684] ;  /* 0x0001a100ff0d7b82 */ /* 0x001e240000000800 */
.L_x_8:
[----:B------:R-:W1:Y:S01]  /*0af0*/  LDC R0, c[0x0][0x75c] ;  /* 0x0001d700ff007b82 */ /* 0x000e620000000800 */
[----:B------:R-:W2:Y:S01]  /*0b00*/  S2R R21, SR_CTAID.Y ;  /* 0x0000000000157919 */ /* 0x000ea20000002600 */
[----:B------:R-:W-:Y:S01]  /*0b10*/  ULDC UR8, c[0x0][0x604] ;  /* 0x0001810000087ab9 */ /* 0x000fe20000000800 */
[----:B------:R-:W-:Y:S01]  /*0b20*/  ISETP.NE.AND P0, PT, R5, 0x2, PT ;  /* 0x000000020500780c */ /* 0x000fe20003f05270 */
[----:B------:R-:W-:Y:S01]  /*0b30*/  UIADD3 UR8, UR8, 0x1f, URZ ;  /* 0x0000001f08087890 */ /* 0x000fe2000fffe03f */
[----:B------:R-:W0:Y:S01]  /*0b40*/  S2R R14, SR_CTAID.X ;  /* 0x00000000000e7919 */ /* 0x000e220000002500 */
[----:B------:R-:W-:Y:S01]  /*0b50*/  UMOV UR5, URZ ;  /* 0x0000003f00057c82 */ /* 0x000fe20008000000 */
[----:B------:R-:W-:Y:S01]  /*0b60*/  UMOV UR4, URZ ;  /* 0x0000003f00047c82 */ /* 0x000fe20008000000 */
[----:B------:R-:W-:Y:S01]  /*0b70*/  USHF.R.S32.HI UR9, URZ, 0x1f, UR8 ;  /* 0x0000001f3f097899 */ /* 0x000fe20008011408 */
[----:B------:R-:W-:-:S03]  /*0b80*/  ULDC.64 UR10, c[0x0][0x750] ;  /* 0x0001d400000a7ab9 */ /* 0x000fc60000000a00 */
[----:B------:R-:W-:Y:S01]  /*0b90*/  ULEA.HI UR9, UR9, UR8, URZ, 0x5 ;  /* 0x0000000809097291 */ /* 0x000fe2000f8f283f */
[----:B-1----:R-:W-:-:S13]  /*0ba0*/  ISETP.NE.AND P3, PT, R0, 0x1, PT ;  /* 0x000000010000780c */ /* 0x002fda0003f65270 */
[----:B------:R-:W0:Y:S01]  /*0bb0*/  @P3 LDC R15, c[0x0][0x10] ;  /* 0x00000400ff0f3b82 */ /* 0x000e220000000800 */
[----:B--234-:R-:W-:Y:S02]  /*0bc0*/  @P3 IMAD.MOV.U32 R2, RZ, RZ, R21 ;  /* 0x000000ffff023224 */ /* 0x01cfe400078e0015 */
[----:B------:R-:W-:Y:S02]  /*0bd0*/  @P3 IMAD.MOV.U32 R3, RZ, RZ, RZ ;  /* 0x000000ffff033224 */ /* 0x000fe400078e00ff */
[----:B------:R-:W-:-:S03]  /*0be0*/  @P3 IMAD.MOV.U32 R5, RZ, RZ, RZ ;  /* 0x000000ffff053224 */ /* 0x000fc600078e00ff */
[----:B------:R-:W1:Y:S01]  /*0bf0*/  @!P3 LDC R9, c[0x0][0xc] ;  /* 0x00000300ff09bb82 */ /* 0x000e620000000800 */
[----:B------:R-:W-:Y:S01]  /*0c00*/  ULDC UR6, c[0x0][0xc] ;  /* 0x0000030000067ab9 */ /* 0x000fe20000000800 */
[----:B------:R-:W-:Y:S02]  /*0c10*/  ULDC UR7, c[0x0][0x10] ;  /* 0x0000040000077ab9 */ /* 0x000fe40000000800 */
[----:B------:R-:W-:-:S04]  /*0c20*/  UIMAD.WIDE.U32 UR6, UR6, UR7, URZ ;  /* 0x00000007060672a5 */ /* 0x000fc8000f8e003f */
[----:B------:R-:W2:Y:S01]  /*0c30*/  LDC R8, c[0x0][0x14] ;  /* 0x00000500ff087b82 */ /* 0x000ea20000000800 */
[----:B0-----:R-:W-:-:S04]  /*0c40*/  @P3 IMAD.WIDE.U32 R2, R14, R15, R2 ;  /* 0x0000000f0e023225 */ /* 0x001fc800078e0002 */
[----:B------:R-:W-:Y:S02]  /*0c50*/  IMAD.MOV.U32 R15, RZ, RZ, RZ ;  /* 0x000000ffff0f7224 */ /* 0x000fe400078e00ff */
[----:B------:R-:W-:Y:S02]  /*0c60*/  @P3 IMAD.IADD R3, R3, 0x1, R5 ;  /* 0x0000000103033824 */ /* 0x000fe400078e0205 */
[----:B-1----:R-:W-:-:S04]  /*0c70*/  @!P3 IMAD.WIDE.U32 R4, R9, R21, R14 ;  /* 0x000000150904b225 */ /* 0x002fc800078e000e */
[----:B------:R-:W-:Y:S02]  /*0c80*/  @!P3 IMAD.MOV.U32 R2, RZ, RZ, R4 ;  /* 0x000000ffff02b224 */ /* 0x000fe400078e0004 */
[----:B------:R-:W-:Y:S02]  /*0c90*/  @!P3 IMAD.MOV.U32 R3, RZ, RZ, R5 ;  /* 0x000000ffff03b224 */ /* 0x000fe400078e0005 */
[C---:B--2---:R-:W-:Y:S02]  /*0ca0*/  IMAD R17, R8.reuse, UR7, RZ ;  /* 0x0000000708117c24 */ /* 0x044fe4000f8e02ff */
[----:B------:R-:W-:Y:S01]  /*0cb0*/  IMAD.WIDE.U32 R8, R8, UR6, RZ ;  /* 0x0000000608087c25 */ /* 0x000fe2000f8e00ff */
[----:B------:R-:W-:-:S03]  /*0cc0*/  USHF.R.S32.HI UR6, URZ, 0x5, UR9 ;  /* 0x000000053f067899 */ /* 0x000fc60008011409 */
[----:B------:R-:W-:Y:S01]  /*0cd0*/  IMAD.IADD R0, R9, 0x1, R17 ;  /* 0x0000000109007824 */ /* 0x000fe200078e0211 */
[----:B------:R-:W-:Y:S08]  /*0ce0*/  @P0 BRA `(.L_x_10) ;  /* 0x0000000000200947 */ /* 0x000ff00003800000 */
[----:B------:R-:W-:Y:S01]  /*0cf0*/  UISETP.GE.U32.AND UP0, UPT, UR6, 0x12, UPT ;  /* 0x000000120600788c */ /* 0x000fe2000bf06070 */
[----:B------:R-:W-:Y:S01]  /*0d00*/  IADD3 R2, P0, R2, R8, RZ ;  /* 0x0000000802027210 */ /* 0x000fe20007f1e0ff */
[----:B------:R-:W-:-:S04]  /*0d10*/  UIMAD.WIDE.U32 UR4, UR6, 0x38e38e39, URZ ;  /* 0x38e38e39060478a5 */ /* 0x000fc8000f8e003f */
[----:B------:R-:W-:Y:S01]  /*0d20*/  USHF.R.U32.HI UR5, URZ, 0x2, UR5 ;  /* 0x000000023f057899 */ /* 0x000fe20008011605 */
[----:B------:R-:W-:Y:S02]  /*0d30*/  IMAD.X R3, R0, 0x1, R3, P0 ;  /* 0x0000000100037824 */ /* 0x000fe400000e0603 */
[----:B------:R-:W-:Y:S02]  /*0d40*/  UMOV UR4, URZ ;  /* 0x0000003f00047c82 */ /* 0x000fe40008000000 */
[----:B------:R-:W-:Y:S02]  /*0d50*/  @UP0 ULOP3.LUT UR4, UR5, 0x1, URZ, 0xc0, !UPT ;  /* 0x0000000105040892 */ /* 0x000fe4000f8ec03f */
[----:B------:R-:W-:-:S12]  /*0d60*/  UIMAD UR5, UR5, -0x12, UR6 ;  /* 0xffffffee050578a4 */ /* 0x000fd8000f8e0206 */
.L_x_10:
[----:B------:R-:W-:Y:S01]  /*0d70*/  ISETP.GE.U32.AND P0, PT, R2, UR10, PT ;  /* 0x0000000a02007c0c */ /* 0x000fe2000bf06070 */
[----:B------:R-:W-:Y:S01]  /*0d80*/  IMAD.MOV.U32 R6, RZ, RZ, -0x1 ;  /* 0xffffffffff067424 */ /* 0x000fe200078e00ff */
[----:B------:R-:W-:Y:S01]  /*0d90*/  PRMT R16, RZ, 0x7610, R16 ;  /* 0x00007610ff107816 */ /* 0x000fe20000000010 */
[----:B------:R-:W-:Y:S01]  /*0da0*/  IMAD.MOV.U32 R4, RZ, RZ, -0x1 ;  /* 0xffffffffff047424 */ /* 0x000fe200078e00ff */
[----:B------:R-:W-:Y:S01]  /*0db0*/  ISETP.GE.U32.AND.EX P0, PT, R3, UR11, PT, P0 ;  /* 0x0000000b03007c0c */ /* 0x000fe2000bf06100 */
[----:B------:R-:W-:-:S12]  /*0dc0*/  IMAD.MOV.U32 R5, RZ, RZ, -0x1 ;  /* 0xffffffffff057424 */ /* 0x000fd800078e00ff */
[----:B------:R-:W-:Y:S05]  /*0dd0*/  @P0 BRA `(.L_x_11) ;  /* 0x00000004005c0947 */ /* 0x000fea0003800000 */
[----:B------:R-:W0:Y:S01]  /*0de0*/  LDC.64 R24, c[0x0][0x728] ;  /* 0x0001ca00ff187b82 */ /* 0x000e220000000a00 */
[----:B------:R-:W-:Y:S02]  /*0df0*/  IMAD.MOV.U32 R4, RZ, RZ, R2 ;  /* 0x000000ffff047224 */ /* 0x000fe400078e0002 */
[----:B------:R-:W-:-:S05]  /*0e00*/  IMAD.MOV.U32 R5, RZ, RZ, R3 ;  /* 0x000000ffff057224 */ /* 0x000fca00078e0003 */
[----:B------:R-:W1:Y:S08]  /*0e10*/  LDC R6, c[0x0][0x730] ;  /* 0x0001cc00ff067b82 */ /* 0x000e700000000800 */
[----:B------:R-:W2:Y:S01]  /*0e20*/  LDC.64 R26, c[0x0][0x720] ;  /* 0x0001c800ff1a7b82 */ /* 0x000ea20000000a00 */
[----:B0-----:R-:W-:-:S04]  /*0e30*/  ISETP.NE.U32.AND P0, PT, R24, RZ, PT ;  /* 0x000000ff1800720c */ /* 0x001fc80003f05070 */
[----:B------:R-:W-:-:S13]  /*0e40*/  ISETP.NE.AND.EX P0, PT, R25, RZ, PT, P0 ;  /* 0x000000ff1900720c */ /* 0x000fda0003f05300 */
[----:B-12---:R-:W-:Y:S05]  /*0e50*/  @!P0 BRA `(.L_x_12) ;  /* 0x0000000000288947 */ /* 0x006fea0003800000 */
[----:B------:R-:W0:Y:S02]  /*0e60*/  LDC R19, c[0x0][0x734] ;  /* 0x0001cd00ff137b82 */ /* 0x000e240000000800 */
[----:B0-----:R-:W-:-:S05]  /*0e70*/  IADD3 R19, P0, R2, R19, RZ ;  /* 0x0000001302137210 */ /* 0x001fca0007f1e0ff */
[----:B------:R-:W-:-:S04]  /*0e80*/  IMAD.X R23, RZ, RZ, R3, P0 ;  /* 0x000000ffff177224 */ /* 0x000fc800000e0603 */
[----:B------:R-:W-:-:S04]  /*0e90*/  IMAD.WIDE.U32 R4, R23, R24, RZ ;  /* 0x0000001817047225 */ /* 0x000fc800078e00ff */
[----:B------:R-:W-:-:S04]  /*0ea0*/  IMAD.WIDE.U32 R16, P0, R19, R25, R4 ;  /* 0x0000001913107225 */ /* 0x000fc80007800004 */
[----:B------:R-:W-:-:S04]  /*0eb0*/  IMAD.WIDE.U32 R4, R19, R24, RZ ;  /* 0x0000001813047225 */ /* 0x000fc800078e00ff */
[----:B------:R-:W-:Y:S01]  /*0ec0*/  IMAD.X R19, RZ, RZ, RZ, P0 ;  /* 0x000000ffff137224 */ /* 0x000fe200000e06ff */
[----:B------:R-:W-:Y:S01]  /*0ed0*/  IADD3 RZ, P0, R5, R16, RZ ;  /* 0x0000001005ff7210 */ /* 0x000fe20007f1e0ff */
[----:B------:R-:W-:-:S04]  /*0ee0*/  IMAD.MOV.U32 R18, RZ, RZ, R17 ;  /* 0x000000ffff127224 */ /* 0x000fc800078e0011 */
[----:B------:R-:W-:-:S08]  /*0ef0*/  IMAD.WIDE.U32.X R4, R23, R25, R18, P0 ;  /* 0x0000001917047225 */ /* 0x000fd000000e0412 */
.L_x_12:
[--C-:B------:R-:W-:Y:S01]  /*0f00*/  SHF.R.U64 R32, R4, R6, R5.reuse ;  /* 0x0000000604207219 */ /* 0x100fe20000001205 */
[----:B------:R-:W0:Y:S01]  /*0f10*/  LDC.64 R28, c[0x0][0x740] ;  /* 0x0001d000ff1c7b82 */ /* 0x000e220000000a00 */
[----:B------:R-:W-:Y:S01]  /*0f20*/  I2FP.F32.U32 R4, R14 ;  /* 0x0000000e00047245 */ /* 0x000fe20000201000 */
[----:B------:R-:W-:Y:S01]  /*0f30*/  ULDC UR7, c[0x0][0x150] ;  /* 0x0000540000077ab9 */ /* 0x000fe20000000800 */
[----:B------:R-:W-:Y:S02]  /*0f40*/  SHF.R.U32.HI R5, RZ, R6, R5 ;  /* 0x00000006ff057219 */ /* 0x000fe40000011605 */
[----:B------:R-:W-:Y:S01]  /*0f50*/  IADD3 R17, P0, RZ, -R32, RZ ;  /* 0x80000020ff117210 */ /* 0x000fe20007f1e0ff */
[----:B------:R-:W-:Y:S01]  /*0f60*/  FMUL R6, R4, UR7 ;  /* 0x0000000704067c20 */ /* 0x000fe20008400000 */
[----:B------:R-:W-:Y:S01]  /*0f70*/  ULDC UR7, c[0x0][0x154] ;  /* 0x0000550000077ab9 */ /* 0x000fe20000000800 */
[----:B------:R-:W1:Y:S02]  /*0f80*/  LDC R18, c[0x0][0x718] ;  /* 0x0001c600ff127b82 */ /* 0x000e640000000800 */
[----:B------:R-:W-:-:S02]  /*0f90*/  IMAD.X R19, RZ, RZ, ~R5, P0 ;  /* 0x000000ffff137224 */ /* 0x000fc400000e0e05 */
[----:B------:R-:W2:Y:S01]  /*0fa0*/  F2I.U32.TRUNC.NTZ R6, R6 ;  /* 0x0000000600067305 */ /* 0x000ea2000020f000 */
[----:B------:R-:W-:-:S03]  /*0fb0*/  IMAD.WIDE.U32 R4, R17, R26, R2 ;  /* 0x0000001a11047225 */ /* 0x000fc600078e0002 */
[----:B------:R-:W3:Y:S01]  /*0fc0*/  LDC R15, c[0x0][0x144] ;  /* 0x00005100ff0f7b82 */ /* 0x000ee20000000800 */
[----:B------:R-:W-:-:S04]  /*0fd0*/  IMAD R16, R19, R26, RZ ;  /* 0x0000001a13107224 */ /* 0x000fc800078e02ff */
[----:B------:R-:W-:-:S03]  /*0fe0*/  IMAD R17, R17, R27, R16 ;  /* 0x0000001b11117224 */ /* 0x000fc600078e0210 */
[----:B------:R-:W4:Y:S01]  /*0ff0*/  LDC R22, c[0x0][0x708] ;  /* 0x0001c200ff167b82 */ /* 0x000f220000000800 */
[----:B------:R-:W-:Y:S01]  /*1000*/  IMAD.IADD R17, R5, 0x1, R17 ;  /* 0x0000000105117824 */ /* 0x000fe200078e0211 */
[----:B0-----:R-:W-:Y:S01]  /*1010*/  ISETP.NE.U32.AND P0, PT, R28, RZ, PT ;  /* 0x000000ff1c00720c */ /* 0x001fe20003f05070 */
[----:B--2---:R-:W-:-:S03]  /*1020*/  IMAD.MOV R5, RZ, RZ, -R6 ;  /* 0x000000ffff057224 */ /* 0x004fc600078e0a06 */
[----:B------:R-:W-:Y:S02]  /*1030*/  ISETP.NE.AND.EX P0, PT, R29, RZ, PT, P0 ;  /* 0x000000ff1d00720c */ /* 0x000fe40003f05300 */
[----:B------:R-:W0:Y:S01]  /*1040*/  LDC R19, c[0x0][0x758] ;  /* 0x0001d600ff137b82 */ /* 0x000e220000000800 */
[-CC-:B-1----:R-:W-:Y:S02]  /*1050*/  SHF.R.U64 R26, R4, R18.reuse, R17.reuse ;  /* 0x00000012041a7219 */ /* 0x182fe40000001211 */
[----:B------:R-:W-:Y:S02]  /*1060*/  I2FP.F32.U32 R4, R21 ;  /* 0x0000001500047245 */ /* 0x000fe40000201000 */
[----:B------:R-:W-:Y:S01]  /*1070*/  SHF.R.U32.HI R17, RZ, R18, R17 ;  /* 0x00000012ff117219 */ /* 0x000fe20000011611 */
[----:B------:R-:W-:Y:S02]  /*1080*/  IMAD.MOV.U32 R18, RZ, RZ, 0x1 ;  /* 0x00000001ff127424 */ /* 0x000fe400078e00ff */
[----:B------:R-:W1:Y:S01]  /*1090*/  LDC R24, c[0x0][0x148] ;  /* 0x00005200ff187b82 */ /* 0x000e620000000800 */
[----:B---3--:R-:W-:-:S02]  /*10a0*/  IMAD R6, R15, R5, R14 ;  /* 0x000000050f067224 */ /* 0x008fc400078e020e */
[----:B------:R-:W-:Y:S01]  /*10b0*/  FMUL R5, R4, UR7 ;  /* 0x0000000704057c20 */ /* 0x000fe20008400000 */
[----:B------:R-:W-:-:S04]  /*10c0*/  IMAD.MOV.U32 R4, RZ, RZ, -0x1 ;  /* 0xffffffffff047424 */ /* 0x000fc800078e00ff */
[----:B------:R-:W2:Y:S01]  /*10d0*/  LDC R25, c[0x0][0x700] ;  /* 0x0001c000ff197b82 */ /* 0x000ea20000000800 */
[-CC-:B----4-:R-:W-:Y:S02]  /*10e0*/  SHF.R.U64 R34, R26, R22.reuse, R17.reuse ;  /* 0x000000161a227219 */ /* 0x190fe40000001211 */
[----:B------:R-:W-:Y:S02]  /*10f0*/  SHF.R.U32.HI R14, RZ, R22, R17 ;  /* 0x00000016ff0e7219 */ /* 0x000fe40000011611 */
[----:B------:R3:W4:Y:S03]  /*1100*/  F2I.U32.TRUNC.NTZ R22, R5 ;  /* 0x0000000500167305 */ /* 0x000726000020f000 */
[----:B------:R-:W1:Y:S01]  /*1110*/  LDC R27, c[0x0][0x748] ;  /* 0x0001d200ff1b7b82 */ /* 0x000e620000000800 */
[-C--:B0-----:R-:W-:Y:S02]  /*1120*/  SHF.R.U64 R36, R34, R19.reuse, R14 ;  /* 0x0000001322247219 */ /* 0x081fe4000000120e */
[----:B------:R-:W-:-:S02]  /*1130*/  SHF.L.U32 R4, R4, R19, RZ ;  /* 0x0000001304047219 */ /* 0x000fc400000006ff */
[-C--:B------:R-:W-:Y:S02]  /*1140*/  SHF.R.U32.HI R14, RZ, R19.reuse, R14 ;  /* 0x00000013ff0e7219 */ /* 0x080fe4000001160e */
[----:B------:R-:W-:Y:S01]  /*1150*/  SHF.L.U32 R18, R18, R19, RZ ;  /* 0x0000001312127219 */ /* 0x000fe200000006ff */
[----:B------:R-:W0:Y:S01]  /*1160*/  LDC R31, c[0x0][0x738] ;  /* 0x0001ce00ff1f7b82 */ /* 0x000e220000000800 */
[----:B------:R-:W-:Y:S01]  /*1170*/  LOP3.LUT R19, RZ, R4, RZ, 0x33, !PT ;  /* 0x00000004ff137212 */ /* 0x000fe200078e33ff */
[----:B------:R-:W-:Y:S02]  /*1180*/  IMAD.MOV.U32 R4, RZ, RZ, R36 ;  /* 0x000000ffff047224 */ /* 0x000fe400078e0024 */
[----:B---3--:R-:W-:-:S04]  /*1190*/  IMAD.MOV.U32 R5, RZ, RZ, R14 ;  /* 0x000000ffff057224 */ /* 0x008fc800078e000e */
[----:B------:R-:W3:Y:S01]  /*11a0*/  LDC R30, c[0x0][0x710] ;  /* 0x0001c400ff1e7b82 */ /* 0x000ee20000000800 */
[----:B----4-:R-:W-:Y:S05]  /*11b0*/  @!P0 BRA `(.L_x_13) ;  /* 0x0000000000288947 */ /* 0x010fea0003800000 */
[----:B------:R-:W4:Y:S02]  /*11c0*/  LDC R17, c[0x0][0x74c] ;  /* 0x0001d300ff117b82 */ /* 0x000f240000000800 */
[----:B----4-:R-:W-:-:S05]  /*11d0*/  IADD3 R17, P0, R36, R17, RZ ;  /* 0x0000001124117210 */ /* 0x010fca0007f1e0ff */
        /* <DEDUP_REMOVED lines=8> */
.L_x_13:
[----:B-1----:R-:W-:Y:S01]  /*1260*/  SHF.R.U64 R4, R4, R27, R5 ;  /* 0x0000001b04047219 */ /* 0x002fe20000001205 */
[----:B--2---:R-:W-:Y:S01]  /*1270*/  VIADD R5, R25, 0xffffffff ;  /* 0xffffffff19057836 */ /* 0x004fe20000000000 */
[----:B------:R-:W-:Y:S01]  /*1280*/  LOP3.LUT R19, R34, R19, RZ, 0xc0, !PT ;  /* 0x0000001322137212 */ /* 0x000fe200078ec0ff */
[----:B------:R-:W-:Y:S02]  /*1290*/  IMAD.MOV R22, RZ, RZ, -R22 ;  /* 0x000000ffff167224 */ /* 0x000fe400078e0a16 */
[----:B------:R-:W-:Y:S01]  /*12a0*/  IMAD.MOV R14, RZ, RZ, -R4 ;  /* 0x000000ffff0e7224 */ /* 0x000fe200078e0a04 */
[----:B------:R-:W-:Y:S01]  /*12b0*/  LOP3.LUT R5, R26, R5, RZ, 0xc0, !PT ;  /* 0x000000051a057212 */ /* 0x000fe200078ec0ff */
[----:B------:R-:W-:Y:S02]  /*12c0*/  IMAD R19, R18, R4, R19 ;  /* 0x0000000412137224 */ /* 0x000fe400078e0213 */
[----:B------:R-:W-:Y:S02]  /*12d0*/  @P3 IMAD R6, R24, R22, R21 ;  /* 0x0000001618063224 */ /* 0x000fe400078e0215 */
[----:B0-----:R-:W-:-:S02]  /*12e0*/  IMAD R4, R14, R31, R36 ;  /* 0x0000001f0e047224 */ /* 0x001fc400078e0224 */
[----:B---3--:R-:W-:Y:S02]  /*12f0*/  IMAD R6, R19, R30, R6 ;  /* 0x0000001e13067224 */ /* 0x008fe400078e0206 */
[----:B------:R-:W-:Y:S02]  /*1300*/  IMAD R5, R4, R25, R5 ;  /* 0x0000001904057224 */ /* 0x000fe400078e0205 */
[----:B------:R-:W-:-:S03]  /*1310*/  IMAD.MOV.U32 R16, RZ, RZ, 0x1 ;  /* 0x00000001ff107424 */ /* 0x000fc600078e00ff */
[----:B------:R-:W-:Y:S02]  /*1320*/  SEL R4, R5, R6, !P3 ;  /* 0x0000000605047207 */ /* 0x000fe40005800000 */
[----:B------:R-:W-:Y:S01]  /*1330*/  SEL R6, R6, R5, !P3 ;  /* 0x0000000506067207 */ /* 0x000fe20005800000 */
[----:B------:R-:W-:-:S07]  /*1340*/  IMAD.MOV.U32 R5, RZ, RZ, R32 ;  /* 0x000000ffff057224 */ /* 0x000fce00078e0020 */
.L_x_11:
[----:B------:R-:W-:Y:S05]  /*1350*/  @!P2 BRA `(.L_x_14) ;  /* 0x0000003400c8a947 */ /* 0x000fea0003800000 */
[----:B------:R-:W-:-:S13]  /*1360*/  ISETP.GT.U32.AND P0, PT, R33, 0x1, PT ;  /* 0x000000012100780c */ /* 0x000fda0003f04070 */
[----:B------:R-:W-:Y:S05]  /*1370*/  @P0 EXIT ;  /* 0x000000000000094d */ /* 0x000fea0003800000 */
.L_x_15:
[----:B------:R-:W-:-:S08]  /*1380*/  NOP ;  /* 0x0000000000007918 */ /* 0x000fd00000000000 */
[----:B------:R-:W0:Y:S02]  /*1390*/  USETMAXREG.TRY_ALLOC.CTAPOOL UP0, 0xe8 ;  /* 0x000000e8000079c8 */ /* 0x000e240008000600 */
[----:B0-----:R-:W-:-:S13]  /*13a0*/  PLOP3.LUT P0, PT, PT, PT, UP0, 0x80, 0x0 ;  /* 0x000000000000781c */ /* 0x001fda0003f0f008 */
[----:B------:R-:W-:Y:S05]  /*13b0*/  @!P0 BRA `(.L_x_15) ;  /* 0xfffffffc00f08947 */ /* 0x000fea000383ffff */
[----:B------:R-:W-:-:S13]  /*13c0*/  LOP3.LUT P0, RZ, R16, 0xff, RZ, 0xc0, !PT ;  /* 0x000000ff10ff7812 */ /* 0x000fda000780c0ff */
[----:B------:R-:W-:Y:S05]  /*13d0*/  @!P0 EXIT ;  /* 0x000000000000894d */ /* 0x000fea0003800000 */
[----:B------:R-:W-:Y:S01]  /*13e0*/  SHF.R.S32.HI R14, RZ, 0x1f, R11 ;  /* 0x0000001fff0e7819 */ /* 0x000fe2000001140b */
[----:B------:R-:W0:Y:S01]  /*13f0*/  S2UR UR8, SR_CgaCtaId ;  /* 0x00000000000879c3 */ /* 0x000e220000008800 */
[----:B------:R-:W-:Y:S01]  /*1400*/  UMOV UR7, 0x400 ;  /* 0x0000040000077882 */ /* 0x000fe20000000000 */
[----:B------:R-:W-:Y:S01]  /*1410*/  UIADD3 UR9, UR12, -0x1, URZ ;  /* 0xffffffff0c097890 */ /* 0x000fe2000fffe03f */
[CC--:B------:R-:W-:Y:S01]  /*1420*/  LEA.HI R15, R14.reuse, R11.reuse, RZ, 0x2 ;  /* 0x0000000b0e0f7211 */ /* 0x0c0fe200078f10ff */
[----:B------:R-:W-:Y:S01]  /*1430*/  ULDC UR16, c[0x0][0x284] ;  /* 0x0000a10000107ab9 */ /* 0x000fe20000000800 */
[----:B------:R-:W-:Y:S01]  /*1440*/  LEA.HI R14, R14, R11, RZ, 0x5 ;  /* 0x0000000b0e0e7211 */ /* 0x000fe200078f28ff */
[----:B------:R-:W-:Y:S01]  /*1450*/  UISETP.NE.AND UP0, UPT, UR9, URZ, UPT ;  /* 0x0000003f0900728c */ /* 0x000fe2000bf05270 */
[--C-:B------:R-:W-:Y:S01]  /*1460*/  SHF.R.S32.HI R10, RZ, 0x2, R15.reuse ;  /* 0x00000002ff0a7819 */ /* 0x100fe2000001140f */
[----:B------:R-:W-:Y:S01]  /*1470*/  USHF.L.U32 UR19, UR6, 0x1, URZ ;  /* 0x0000000106137899 */ /* 0x000fe2000800063f */
[----:B------:R-:W-:Y:S01]  /*1480*/  SHF.R.S32.HI R17, RZ, 0x1f, R15 ;  /* 0x0000001fff117819 */ /* 0x000fe2000001140f */
[----:B------:R-:W-:Y:S01]  /*1490*/  USEL UR11, URZ, 0x1, UP0 ;  /* 0x000000013f0b7887 */ /* 0x000fe20008000000 */
[----:B------:R-:W-:-:S02]  /*14a0*/  SHF.R.S32.HI R16, RZ, 0x5, R14 ;  /* 0x00000005ff107819 */ /* 0x000fc4000001140e */
[----:B------:R-:W-:Y:S02]  /*14b0*/  LEA.HI R17, R17, R10, RZ, 0x3 ;  /* 0x0000000a11117211 */ /* 0x000fe400078f18ff */
[----:B------:R-:W-:Y:S01]  /*14c0*/  LOP3.LUT R14, R15, 0xfffffffc, RZ, 0xc0, !PT ;  /* 0xfffffffc0f0e7812 */ /* 0x000fe200078ec0ff */
[----:B------:R-:W-:Y:S01]  /*14d0*/  IMAD.U32 R65, RZ, RZ, UR11 ;  /* 0x0000000bff417e24 */ /* 0x000fe2000f8e00ff */
[----:B------:R-:W-:Y:S02]  /*14e0*/  LOP3.LUT R17, R17, 0xfffffff8, RZ, 0xc0, !PT ;  /* 0xfffffff811117812 */ /* 0x000fe400078ec0ff */
[----:B------:R-:W-:Y:S01]  /*14f0*/  VIMNMX R15, RZ, UR6, PT ;  /* 0x00000006ff0f7c48 */ /* 0x000fe2000bfe0100 */
[----:B------:R-:W-:Y:S01]  /*1500*/  IMAD.IADD R14, R11, 0x1, -R14 ;  /* 0x000000010b0e7824 */ /* 0x000fe200078e0a0e */
[----:B------:R-:W-:Y:S01]  /*1510*/  LOP3.LUT R64, R7, 0x1, RZ, 0xfc, !PT ;  /* 0x0000000107407812 */ /* 0x000fe200078efcff */
[----:B------:R-:W-:Y:S01]  /*1520*/  IMAD.IADD R17, R10, 0x1, -R17 ;  /* 0x000000010a117824 */ /* 0x000fe200078e0a11 */
[----:B------:R-:W-:Y:S01]  /*1530*/  LEA.HI R10, R11, R11, RZ, 0x1 ;  /* 0x0000000b0b0a7211 */ /* 0x000fe200078f08ff */
[----:B0-----:R-:W-:Y:S01]  /*1540*/  ULEA UR7, UR8, UR7, 0x18 ;  /* 0x0000000708077291 */ /* 0x001fe2000f8ec03f */
[----:B------:R-:W-:Y:S01]  /*1550*/  IADD3 R15, -R15, UR6, RZ ;  /* 0x000000060f0f7c10 */ /* 0x000fe2000fffe1ff */
[----:B------:R-:W-:Y:S01]  /*1560*/  USHF.L.U32 UR8, UR9, 0x3, URZ ;  /* 0x0000000309087899 */ /* 0x000fe2000800063f */
[----:B------:R-:W-:Y:S01]  /*1570*/  LOP3.LUT R10, R10, 0x7ffffe, RZ, 0xc0, !PT ;  /* 0x007ffffe0a0a7812 */ /* 0x000fe200078ec0ff */
[----:B------:R-:W-:-:S02]  /*1580*/  UIADD3 UR9, UR7, 0x12200, URZ ;  /* 0x0001220007097890 */ /* 0x000fc4000fffe03f */
[----:B------:R-:W-:Y:S02]  /*1590*/  UIADD3 UR10, UR7, 0x200, URZ ;  /* 0x00000200070a7890 */ /* 0x000fe4000fffe03f */
[----:B------:R-:W-:Y:S01]  /*15a0*/  IMAD.IADD R10, R11, 0x1, -R10 ;  /* 0x000000010b0a7824 */ /* 0x000fe200078e0a0a */
[----:B------:R-:W-:Y:S02]  /*15b0*/  USHF.R.U32.HI UR9, URZ, 0x4, UR9 ;  /* 0x000000043f097899 */ /* 0x000fe40008011609 */
[----:B------:R-:W-:Y:S01]  /*15c0*/  USHF.R.U32.HI UR10, URZ, 0x4, UR10 ;  /* 0x000000043f0a7899 */ /* 0x000fe2000801160a */
[----:B------:R-:W-:Y:S01]  /*15d0*/  IMAD R10, R16, 0x2, R10 ;  /* 0x00000002100a7824 */ /* 0x000fe200078e020a */
[----:B------:R-:W-:Y:S02]  /*15e0*/  UIADD3 UR22, UR7, 0x130, URZ ;  /* 0x0000013007167890 */ /* 0x000fe4000fffe03f */
[----:B------:R-:W-:Y:S01]  /*15f0*/  ULOP3.LUT UR8, UR8, 0x8, URZ, 0xc0, !UPT ;  /* 0x0000000808087892 */ /* 0x000fe2000f8ec03f */
[--C-:B------:R-:W-:Y:S01]  /*1600*/  IMAD R11, R10, 0x8, R17.reuse ;  /* 0x000000080a0b7824 */ /* 0x100fe200078e0211 */
[----:B------:R-:W-:Y:S01]  /*1610*/  ULOP3.LUT UR9, UR9, 0x3fff, URZ, 0xc0, !UPT ;  /* 0x00003fff09097892 */ /* 0x000fe2000f8ec03f */
[C-C-:B------:R-:W-:Y:S01]  /*1620*/  IMAD R10, R16.reuse, 0x10, R17.reuse ;  /* 0x00000010100a7824 */ /* 0x140fe200078e0211 */
[----:B------:R-:W-:Y:S01]  /*1630*/  ULOP3.LUT UR10, UR10, 0x3fff, URZ, 0xc0, !UPT ;  /* 0x00003fff0a0a7892 */ /* 0x000fe2000f8ec03f */
[----:B------:R-:W-:Y:S01]  /*1640*/  IMAD R17, R16, -0x10, -R17 ;  /* 0xfffffff010117824 */ /* 0x000fe200078e0a11 */
[----:B------:R-:W-:Y:S01]  /*1650*/  ULEA UR12, UR12, UR22, 0x3 ;  /* 0x000000160c0c7291 */ /* 0x000fe2000f8e183f */
[----:B------:R-:W-:Y:S01]  /*1660*/  IMAD.SHL.U32 R16, R11, 0x40, RZ ;  /* 0x000000400b107824 */ /* 0x000fe200078e00ff */
[----:B------:R-:W-:Y:S01]  /*1670*/  SHF.R.S32.HI R11, RZ, 0x1f, R10 ;  /* 0x0000001fff0b7819 */ /* 0x000fe2000001140a */
[----:B------:R-:W-:Y:S01]  /*1680*/  VIADD R17, R17, UR16 ;  /* 0x0000001011117c36 */ /* 0x000fe20008000000 */
[----:B------:R-:W-:-:S02]  /*1690*/  ULOP3.LUT UR23, UR8, 0x8, URZ, 0x3c, !UPT ;  /* 0x0000000808177892 */ /* 0x000fc4000f8e3c3f */
[----:B------:R-:W-:Y:S02]  /*16a0*/  ULOP3.LUT UR13, UR8, 0x18, URZ, 0x3c, !UPT ;  /* 0x00000018080d7892 */ /* 0x000fe4000f8e3c3f */
[----:B------:R-:W-:Y:S02]  /*16b0*/  ULOP3.LUT UR14, UR9, 0x10000, URZ, 0xfc, !UPT ;  /* 0x00010000090e7892 */ /* 0x000fe4000f8efc3f */
[----:B------:R-:W-:-:S12]  /*16c0*/  ULOP3.LUT UR15, UR10, 0x10000, URZ, 0xfc, !UPT ;  /* 0x000100000a0f7892 */ /* 0x000fd8000f8efc3f */
.L_x_90:
[----:B------:R-:W-:Y:S01]  /*16d0*/  SHF.L.U32 R18, R65, 0x1f, RZ ;  /* 0x0000001f41127819 */ /* 0x000fe200000006ff */
[----:B------:R-:W-:Y:S01]  /*16e0*/  IMAD.MOV.U32 R55, RZ, RZ, RZ ;  /* 0x000000ffff377224 */ /* 0x000fe200078e00ff */
[----:B------:R-:W-:Y:S02]  /*16f0*/  ISETP.GE.AND P1, PT, R15, 0x1, PT ;  /* 0x000000010f00780c */ /* 0x000fe40003f26270 */
[----:B0-----:R-:W0:Y:S02]  /*1700*/  SYNCS.PHASECHK.TRANS64.TRYWAIT P0, [UR12+-0x8], R18 ;  /* 0xfffff812ff0075a7 */ /* 0x001e24000800014c */
[----:B0-23-5:R-:W-:Y:S09]  /*1710*/  @!P0 BRA `(.L_x_16) ;  /* 0x0000004800ec8947 */ /* 0x02dff20003800000 */
.L_x_126:
[----:B------:R-:W-:Y:S02]  /*1720*/  CS2R R24, SRZ ;  /* 0x0000000000187805 */ /* 0x000fe4000001ff00 */
[----:B------:R-:W-:Y:S02]  /*1730*/  CS2R R26, SRZ ;  /* 0x00000000001a7805 */ /* 0x000fe4000001ff00 */
[----:B------:R-:W-:Y:S02]  /*1740*/  CS2R R28, SRZ ;  /* 0x00000000001c7805 */ /* 0x000fe4000001ff00 */
[----:B------:R-:W-:Y:S02]  /*1750*/  CS2R R30, SRZ ;  /* 0x00000000001e7805 */ /* 0x000fe4000001ff00 */
[----:B------:R-:W-:Y:S02]  /*1760*/  CS2R R32, SRZ ;  /* 0x0000000000207805 */ /* 0x000fe4000001ff00 */
[----:B------:R-:W-:-:S02]  /*1770*/  CS2R R34, SRZ ;  /* 0x0000000000227805 */ /* 0x000fc4000001ff00 */
        /* <DEDUP_REMOVED lines=8> */
[----:B------:R-:W-:Y:S01]  /*1800*/  CS2R R52, SRZ ;  /* 0x0000000000347805 */ /* 0x000fe2000001ff00 */
[----:B------:R-:W-:Y:S01]  /*1810*/  IMAD.MOV.U32 R54, RZ, RZ, RZ ;  /* 0x000000ffff367224 */ /* 0x000fe200078e00ff */
[----:B------:R-:W-:Y:S06]  /*1820*/  @!P1 BRA `(.L_x_17) ;  /* 0x0000000000d49947 */ /* 0x000fec0003800000 */
[----:B0-----:R-:W-:Y:S01]  /*1830*/  IMAD.MOV.U32 R18, RZ, RZ, R15 ;  /* 0x000000ffff127224 */ /* 0x001fe200078e000f */
[----:B------:R-:W-:Y:S01]  /*1840*/  UPLOP3.LUT UP0, UPT, UPT, UPT, UPT, 0x40, 0x0 ;  /* 0x000000000000789c */ /* 0x000fe20003f0e870 */
[----:B------:R-:W-:Y:S01]  /*1850*/  IMAD.U32 R21, RZ, RZ, UR4 ;  /* 0x00000004ff157e24 */ /* 0x000fe2000f8e00ff */
[----:B------:R-:W-:Y:S01]  /*1860*/  UMOV UR16, UR5 ;  /* 0x0000000500107c82 */ /* 0x000fe20008000000 */
[----:B------:R-:W-:-:S08]  /*1870*/  UMOV UR17, UR5 ;  /* 0x0000000500117c82 */ /* 0x000fd00008000000 */
.L_x_24:
[----:B------:R-:W-:-:S13]  /*1880*/  ISETP.NE.AND P1, PT, R64, 0x3, PT ;  /* 0x000000034000780c */ /* 0x000fda0003f25270 */
[----:B------:R-:W-:Y:S05]  /*1890*/  @!P1 BRA `(.L_x_18) ;  /* 0x0000000000049947 */ /* 0x000fea0003800000 */
[----:B------:R-:W-:Y:S01]  /*18a0*/  BPT.TRAP 0x1 ;  /* 0x000000040000795c */ /* 0x000fe20000300000 */
.L_x_18:
[----:B------:R-:W-:Y:S01]  /*18b0*/  ULEA UR8, UR16, UR7, 0x3 ;  /* 0x0000000710087291 */ /* 0x000fe2000f8e183f */
[----:B------:R-:W-:-:S08]  /*18c0*/  SHF.L.U32 R19, R21, 0x1f, RZ ;  /* 0x0000001f15137819 */ /* 0x000fd000000006ff */
[----:B------:R0:W1:Y:S01]  /*18d0*/  SYNCS.PHASECHK.TRANS64.TRYWAIT P0, [UR8], R19 ;  /* 0x00000013ff0075a7 */ /* 0x0000620008000148 */
[----:B------:R-:W-:Y:S05]  /*18e0*/  @!P1 BRA `(.L_x_19) ;  /* 0x0000000000049947 */ /* 0x000fea0003800000 */
[----:B------:R-:W-:Y:S01]  /*18f0*/  BPT.TRAP 0x1 ;  /* 0x000000040000795c */ /* 0x000fe20000300000 */
.L_x_19:
[----:B-1----:R-:W-:Y:S05]  /*1900*/  @P0 BRA `(.L_x_20) ;  /* 0x0000000000080947 */ /* 0x002fea0003800000 */
[----:B------:R-:W1:Y:S02]  /*1910*/  SYNCS.PHASECHK.TRANS64.TRYWAIT P0, [UR8], R19 ;  /* 0x00000013ff0075a7 */ /* 0x000e640008000148 */
[----:B-1----:R-:W-:Y:S05]  /*1920*/  @!P0 BRA `(.L_x_21) ;  /* 0x0000004800808947 */ /* 0x002fea0003800000 */
.L_x_20:
[----:B------:R-:W-:Y:S02]  /*1930*/  USHF.L.U32 UR8, UR16, 0x9, URZ ;  /* 0x0000000910087899 */ /* 0x000fe4000800063f */
[----:B------:R-:W-:Y:S02]  /*1940*/  ULEA UR18, UR16, UR15, 0x8 ;  /* 0x0000000f10127291 */ /* 0x000fe4000f8e403f */
[----:B------:R-:W-:Y:S02]  /*1950*/  UIADD3 UR10, UR8, UR14, URZ ;  /* 0x0000000e080a7290 */ /* 0x000fe4000fffe03f */
[----:B01----:R-:W-:Y:S01]  /*1960*/  LEA.HI.SX32 R19, R16, UR8, 0x1d ;  /* 0x0000000810137c11 */ /* 0x003fe2000f8feaff */
[----:B------:R-:W-:Y:S01]  /*1970*/  UMOV UR9, 0x80000020 ;  /* 0x8000002000097882 */ /* 0x000fe20000000000 */
[----:B------:R-:W-:Y:S01]  /*1980*/  UMOV UR11, 0x40000040 ;  /* 0x40000040000b7882 */ /* 0x000fe20000000000 */
[----:B------:R-:W-:Y:S02]  /*1990*/  UMOV UR8, UR18 ;  /* 0x0000001200087c82 */ /* 0x000fe40008000000 */
[----:B------:R-:W0:Y:S02]  /*19a0*/  LDS.64 R56, [R19+UR7+0x36200] ;  /* 0x0362000713387984 */ /* 0x000e240008000a00 */
[----:B0-----:R-:W-:-:S06]  /*19b0*/  WARPGROUP.ARRIVE ;  /* 0x00000000000079c5 */ /* 0x001fcc0000000000 */
[----:B------:R-:W-:Y:S01]  /*19c0*/  HGMMA.SP.64x64x32.F32.BF16 R24, gdesc[UR8], R24, UP0, R56, 0x0 ;  /* 0x08e03800081879f0 */ /* 0x000fe2000bf01a18 */
[----:B------:R-:W-:Y:S02]  /*19d0*/  UIADD3 UR8, UR18, 0x2, URZ ;  /* 0x0000000212087890 */ /* 0x000fe4000fffe03f */
[----:B------:R-:W-:Y:S01]  /*19e0*/  UIADD3 UR10, UR10, 0x4, URZ ;  /* 0x000000040a0a7890 */ /* 0x000fe2000fffe03f */
[----:B------:R-:W-:Y:S01]  /*19f0*/  UMOV UR9, 0x80000020 ;  /* 0x8000002000097882 */ /* 0x000fe20000000000 */
[----:B------:R-:W-:-:S07]  /*1a00*/  UMOV UR11, 0x40000040 ;  /* 0x40000040000b7882 */ /* 0x000fce0000000000 */
[----:B------:R-:W-:Y:S03]  /*1a10*/  HGMMA.SP.64x64x32.F32.BF16 R24, gdesc[UR8], R24, R57, 0x0, gsb0 ;  /* 0x08e03900081879f0 */ /* 0x000fe60008001a18 */
[----:B------:R-:W-:Y:S02]  /*1a20*/  WARPGROUP.DEPBAR.LE gsb0, 0x0 ;  /* 0x00008000000079c5 */ /* 0x000fe40000010000 */
[----:B------:R-:W-:Y:S05]  /*1a30*/  @!P1 BRA `(.L_x_22) ;  /* 0x0000000000049947 */ /* 0x000fea0003800000 */
[----:B------:R-:W-:Y:S01]  /*1a40*/  BPT.TRAP 0x1 ;  /* 0x000000040000795c */ /* 0x000fe20000300000 */
.L_x_22:
[----:B------:R-:W-:Y:S01]  /*1a50*/  ULEA UR8, UR17, UR7, 0x3 ;  /* 0x0000000711087291 */ /* 0x000fe2000f8e183f */
[----:B------:R-:W-:-:S03]  /*1a60*/  ISETP.GT.U32.AND P0, PT, R7, 0x1, PT ;  /* 0x000000010700780c */ /* 0x000fc60003f04070 */
[----:B------:R-:W-:-:S04]  /*1a70*/  UIADD3 UR8, UR8, 0x90, URZ ;  /* 0x0000009008087890 */ /* 0x000fc8000fffe03f */
[----:B------:R-:W-:-:S09]  /*1a80*/  UPRMT UR8, URZ, 0x654, UR8 ;  /* 0x000006543f087896 */ /* 0x000fd20008000008 */
[----:B------:R-:W-:Y:S01]  /*1a90*/  SYNCS.ARRIVE.TRANS64.RED.A1T0 RZ, [UR8], RZ ;  /* 0x000000ffffff79a7 */ /* 0x000fe20008100408 */
[----:B------:R-:W-:Y:S05]  /*1aa0*/  @P0 BRA `(.L_x_23) ;  /* 0x0000000000040947 */ /* 0x000fea0003800000 */
[----:B------:R-:W-:Y:S01]  /*1ab0*/  BPT.TRAP 0x1 ;  /* 0x000000040000795c */ /* 0x000fe20000300000 */
.L_x_23:
[----:B------:R-:W-:Y:S01]  /*1ac0*/  UIADD3 UR16, UR16, 0x1, URZ ;  /* 0x0000000110107890 */ /* 0x000fe2000fffe03f */
[C---:B------:R-:W-:Y:S01]  /*1ad0*/  ISETP.GT.AND P0, PT, R18.reuse, 0x1, PT ;  /* 0x000000011200780c */ /* 0x040fe20003f04270 */
[----:B------:R-:W-:Y:S01]  /*1ae0*/  UIADD3 UR17, UR17, 0x1, URZ ;  /* 0x0000000111117890 */ /* 0x000fe2000fffe03f */
[----:B------:R-:W-:Y:S01]  /*1af0*/  VIADD R18, R18, 0xffffffff ;  /* 0xffffffff12127836 */ /* 0x000fe20000000000 */
[----:B------:R-:W-:Y:S02]  /*1b00*/  UISETP.NE.AND UP0, UPT, UR16, 0x12, UPT ;  /* 0x000000121000788c */ /* 0x000fe4000bf05270 */
[----:B------:R-:W-:Y:S02]  /*1b10*/  UISETP.NE.AND UP1, UPT, UR17, 0x12, UPT ;  /* 0x000000121100788c */ /* 0x000fe4000bf25270 */
[----:B------:R-:W-:Y:S02]  /*1b20*/  USEL UR8, URZ, 0x1, UP0 ;  /* 0x000000013f087887 */ /* 0x000fe40008000000 */
[----:B------:R-:W-:-:S02]  /*1b30*/  USEL UR16, UR16, URZ, UP0 ;  /* 0x0000003f10107287 */ /* 0x000fc40008000000 */
[----:B------:R-:W-:Y:S02]  /*1b40*/  USEL UR17, UR17, URZ, UP1 ;  /* 0x0000003f11117287 */ /* 0x000fe40008800000 */
[----:B------:R-:W-:Y:S01]  /*1b50*/  UPLOP3.LUT UP0, UPT, UPT, UPT, UPT, 0x80, 0x0 ;  /* 0x000000000000789c */ /* 0x000fe20003f0f070 */
[----:B------:R-:W-:Y:S01]  /*1b60*/  LOP3.LUT R21, R21, UR8, RZ, 0x3c, !PT ;  /* 0x0000000815157c12 */ /* 0x000fe2000f8e3cff */
[----:B------:R-:W-:Y:S09]  /*1b70*/  @P0 BRA `(.L_x_24) ;  /* 0xfffffffc00400947 */ /* 0x000ff2000383ffff */
.L_x_17:
[----:B0-----:R-:W-:Y:S01]  /*1b80*/  IMAD.U32 R19, RZ, RZ, UR23 ;  /* 0x00000017ff137e24 */ /* 0x001fe2000f8e00ff */
[----:B------:R-:W-:Y:S01]  /*1b90*/  SHF.L.U32 R18, R65, 0x1f, RZ ;  /* 0x0000001f41127819 */ /* 0x000fe200000006ff */
[----:B------:R-:W-:Y:S01]  /*1ba0*/  UIADD3 UR5, UR5, UR19, URZ ;  /* 0x0000001305057290 */ /* 0x000fe2000fffe03f */
[----:B------:R-:W0:Y:S01]  /*1bb0*/  LDC R22, c[0x0][0x288] ;  /* 0x0000a200ff167b82 */ /* 0x000e220000000800 */
[----:B------:R-:W-:Y:S01]  /*1bc0*/  UISETP.GE.U32.AND UP1, UPT, UR19, 0x12, UPT ;  /* 0x000000121300788c */ /* 0x000fe2000bf26070 */
[----:B------:R-:W-:Y:S01]  /*1bd0*/  SHF.R.S32.HI R56, RZ, 0x1f, R5 ;  /* 0x0000001fff387819 */ /* 0x000fe20000011405 */
[----:B------:R-:W-:Y:S02]  /*1be0*/  UISETP.GT.U32.AND UP0, UPT, UR5, 0x11, UPT ;  /* 0x000000110500788c */ /* 0x000fe4000bf04070 */
[----:B------:R-:W-:Y:S02]  /*1bf0*/  UIMAD.WIDE.U32 UR8, UR5, 0x38e38e39, URZ ;  /* 0x38e38e39050878a5 */ /* 0x000fe4000f8e003f */
[----:B------:R-:W-:Y:S01]  /*1c00*/  UISETP.LT.U32.AND UP0, UPT, UR19, 0x12, UP0 ;  /* 0x000000121300788c */ /* 0x000fe20008701070 */
[----:B------:R1:W-:Y:S01]  /*1c10*/  SYNCS.ARRIVE.TRANS64.A1T0 RZ, [R19+UR22], RZ ;  /* 0x000000ff13ff79a7 */ /* 0x0003e20008100016 */
[----:B------:R-:W-:-:S02]  /*1c20*/  WARPGROUP.DEPBAR.LE gsb0, 0x0 ;  /* 0x00008000000079c5 */ /* 0x000fc40000010000 */
[----:B------:R-:W-:Y:S02]  /*1c30*/  USEL UR10, URZ, 0x1, !UP0 ;  /* 0x000000013f0a7887 */ /* 0x000fe4000c000000 */
[----:B------:R-:W-:Y:S02]  /*1c40*/  USHF.R.U32.HI UR8, URZ, 0x2, UR9 ;  /* 0x000000023f087899 */ /* 0x000fe40008011609 */
[----:B------:R-:W-:Y:S01]  /*1c50*/  ULOP3.LUT UR4, UR4, UR10, URZ, 0x3c, !UPT ;  /* 0x0000000a04047292 */ /* 0x000fe2000f8e3c3f */
[----:B------:R-:W2:Y:S01]  /*1c60*/  SYNCS.PHASECHK.TRANS64.TRYWAIT P0, [UR12+0x8], R18 ;  /* 0x00000812ff0075a7 */ /* 0x000ea2000800014c */
[----:B------:R-:W-:Y:S02]  /*1c70*/  UIMAD UR5, UR8, -0x12, UR5 ;  /* 0xffffffee080578a4 */ /* 0x000fe4000f8e0205 */
[----:B------:R-:W-:Y:S01]  /*1c80*/  @UP1 ULOP3.LUT UR4, UR4, 0x1, UR8, 0x78, !UPT ;  /* 0x0000000104041892 */ /* 0x000fe2000f8e7808 */
[----:B012---:R-:W-:Y:S11]  /*1c90*/  @!P0 BRA `(.L_x_25) ;  /* 0x0000004400bc8947 */ /* 0x007ff60003800000 */
.L_x_127:
[----:B------:R-:W-:Y:S01]  /*1ca0*/  ULDC.64 UR8, c[0x0][0x6d0] ;  /* 0x0001b40000087ab9 */ /* 0x000fe20000000a00 */
[----:B------:R-:W-:Y:S02]  /*1cb0*/  IMAD.SHL.U32 R60, R6, 0x40, RZ ;  /* 0x00000040063c7824 */ /* 0x000fe400078e00ff */
[----:B0-----:R-:W-:Y:S02]  /*1cc0*/  IMAD R18, R56, UR8, RZ ;  /* 0x0000000838127c24 */ /* 0x001fe4000f8e02ff */
[C---:B------:R-:W-:Y:S01]  /*1cd0*/  IMAD.WIDE.U32 R20, R5.reuse, UR8, R10 ;  /* 0x0000000805147c25 */ /* 0x040fe2000f8e000a */
[----:B------:R-:W-:Y:S01]  /*1ce0*/  ULDC UR8, c[0x0][0x284] ;  /* 0x0000a10000087ab9 */ /* 0x000fe20000000800 */
[----:B------:R-:W-:Y:S02]  /*1cf0*/  SHF.R.S32.HI R61, RZ, 0x1f, R60 ;  /* 0x0000001fff3d7819 */ /* 0x000fe4000001143c */
[----:B------:R-:W-:Y:S01]  /*1d00*/  IMAD.SHL.U32 R23, R4, 0x40, RZ ;  /* 0x0000004004177824 */ /* 0x000fe200078e00ff */
[C---:B------:R-:W-:Y:S01]  /*1d10*/  ISETP.GE.AND P0, PT, R60.reuse, UR8, PT ;  /* 0x000000083c007c0c */ /* 0x040fe2000bf06270 */
[----:B------:R-:W-:Y:S01]  /*1d20*/  IMAD R57, R5, UR9, R18 ;  /* 0x0000000905397c24 */ /* 0x000fe2000f8e0212 */
[----:B------:R-:W-:Y:S01]  /*1d30*/  IADD3 R20, P1, R60, R20, RZ ;  /* 0x000000143c147210 */ /* 0x000fe20007f3e0ff */
[----:B------:R-:W-:Y:S01]  /*1d40*/  IMAD.WIDE R18, R14, 0x2, RZ ;  /* 0x000000020e127825 */ /* 0x000fe200078e02ff */
[----:B------:R-:W-:-:S02]  /*1d50*/  ISETP.GE.OR P0, PT, R23, R22, P0 ;  /* 0x000000161700720c */ /* 0x000fc40000706670 */
[----:B------:R-:W-:Y:S01]  /*1d60*/  IADD3.X R21, R61, R21, R57, P1, !PT ;  /* 0x000000153d157210 */ /* 0x000fe20000ffe439 */
[----:B------:R-:W-:Y:S02]  /*1d70*/  IMAD R6, R14, -0x2, R22 ;  /* 0xfffffffe0e067824 */ /* 0x000fe400078e0216 */
[----:B------:R-:W-:-:S04]  /*1d80*/  IMAD.WIDE R62, R4, 0x40, R18 ;  /* 0x00000040043e7825 */ /* 0x000fc800078e0212 */
[----:B------:R-:W-:-:S04]  /*1d90*/  IMAD.IADD R4, R6, 0x1, -R23 ;  /* 0x0000000106047824 */ /* 0x000fc800078e0a17 */
[----:B------:R-:W-:Y:S05]  /*1da0*/  @P0 BRA `(.L_x_26) ;  /* 0x0000002400940947 */ /* 0x000fea0003800000 */
[----:B------:R-:W0:Y:S01]  /*1db0*/  LDC.64 R72, c[0x0][0x6c8] ;  /* 0x0001b200ff487b82 */ /* 0x000e220000000a00 */
[----:B-----5:R-:W-:Y:S01]  /*1dc0*/  FSETP.NEU.AND P0, PT, R13, RZ, PT ;  /* 0x000000ff0d00720b */ /* 0x020fe20003f0d000 */
[----:B------:R-:W-:Y:S01]  /*1dd0*/  IMAD.IADD R66, R17, 0x1, -R60 ;  /* 0x0000000111427824 */ /* 0x000fe200078e0a3c */
[----:B------:R-:W-:Y:S01]  /*1de0*/  ISETP.GT.AND P1, PT, R4, RZ, PT ;  /* 0x000000ff0400720c */ /* 0x000fe20003f24270 */
[----:B------:R-:W-:Y:S03]  /*1df0*/  BSSY B0, `(.L_x_26) ;  /* 0x0000260000007945 */ /* 0x000fe60003800000 */
[----:B------:R-:W-:Y:S01]  /*1e00*/  ISETP.GT.AND P5, PT, R66, RZ, P1 ;  /* 0x000000ff4200720c */ /* 0x000fe20000fa4270 */
[-C--:B0-----:R-:W-:Y:S02]  /*1e10*/  IMAD R6, R63, R72.reuse, RZ ;  /* 0x000000483f067224 */ /* 0x081fe400078e02ff */
[----:B------:R-:W-:-:S04]  /*1e20*/  IMAD.WIDE.U32 R68, R62, R72, R20 ;  /* 0x000000483e447225 */ /* 0x000fc800078e0014 */
[----:B------:R-:W-:-:S04]  /*1e30*/  IMAD R19, R62, R73, R6 ;  /* 0x000000493e137224 */ /* 0x000fc800078e0206 */
[----:B------:R-:W-:Y:S01]  /*1e40*/  IMAD.IADD R57, R69, 0x1, R19 ;  /* 0x0000000145397824 */ /* 0x000fe200078e0213 */
[----:B------:R-:W-:Y:S06]  /*1e50*/  @!P0 BRA `(.L_x_27) ;  /* 0x0000001800a88947 */ /* 0x000fec0003800000 */
[----:B------:R-:W-:Y:S01]  /*1e60*/  ULDC.64 UR8, c[0x0][0x6b8] ;  /* 0x0001ae0000087ab9 */ /* 0x000fe20000000a00 */
[----:B------:R-:W-:Y:S01]  /*1e70*/  ULDC.64 UR16, c[0x0][0x6b0] ;  /* 0x0001ac0000107ab9 */ /* 0x000fe20000000a00 */
[----:B------:R-:W-:Y:S01]  /*1e80*/  IMAD.WIDE.U32 R18, R5, UR8, R10 ;  /* 0x0000000805127c25 */ /* 0x000fe2000f8e000a */
[----:B------:R-:W-:Y:S01]  /*1e90*/  ULDC.64 UR24, c[0x0][0x6a8] ;  /* 0x0001aa0000187ab9 */ /* 0x000fe20000000a00 */
[----:B------:R-:W0:Y:S01]  /*1ea0*/  LDC.64 R58, c[0x0][0x6b0] ;  /* 0x0001ac00ff3a7b82 */ /* 0x000e220000000a00 */
[----:B------:R-:W-:Y:S01]  /*1eb0*/  ULDC.64 UR10, c[0x0][0x6c0] ;  /* 0x0001b000000a7ab9 */ /* 0x000fe20000000a00 */
[----:B------:R-:W-:Y:S01]  /*1ec0*/  IMAD R6, R56, UR8, RZ ;  /* 0x0000000838067c24 */ /* 0x000fe2000f8e02ff */
[----:B------:R-:W-:Y:S01]  /*1ed0*/  IADD3 R20, P0, R60, R18, RZ ;  /* 0x000000123c147210 */ /* 0x000fe20007f1e0ff */
[----:B------:R-:W-:Y:S02]  /*1ee0*/  IMAD R23, R63, UR16, RZ ;  /* 0x000000103f177c24 */ /* 0x000fe4000f8e02ff */
[----:B------:R-:W-:-:S02]  /*1ef0*/  IMAD R67, R5, UR9, R6 ;  /* 0x0000000905437c24 */ /* 0x000fc4000f8e0206 */
[----:B------:R-:W-:-:S03]  /*1f00*/  IMAD R71, R62, UR17, R23 ;  /* 0x000000113e477c24 */ /* 0x000fc6000f8e0217 */
[----:B------:R-:W-:-:S03]  /*1f10*/  IADD3.X R21, R61, R19, R67, P0, !PT ;  /* 0x000000133d157210 */ /* 0x000fc600007fe443 */
[----:B------:R-:W-:-:S04]  /*1f20*/  IMAD.WIDE.U32 R18, R62, UR16, R20 ;  /* 0x000000103e127c25 */ /* 0x000fc8000f8e0014 */
[----:B------:R-:W-:Y:S01]  /*1f30*/  IMAD.IADD R19, R19, 0x1, R71 ;  /* 0x0000000113137824 */ /* 0x000fe200078e0247 */
[----:B------:R-:W-:-:S04]  /*1f40*/  LEA R22, P0, R18, UR24, 0x2 ;  /* 0x0000001812167c11 */ /* 0x000fc8000f8010ff */
[----:B------:R-:W-:-:S05]  /*1f50*/  LEA.HI.X R23, R18, UR25, R19, 0x2, P0 ;  /* 0x0000001912177c11 */ /* 0x000fca00080f1413 */
[----:B------:R-:W2:Y:S01]  /*1f60*/  @P5 LDG.E.LTC128B R6, desc[UR20][R22.64] ;  /* 0x0000001416065981 */ /* 0x000ea2000c1e1920 */
[----:B------:R-:W-:Y:S01]  /*1f70*/  IMAD.WIDE.U32 R18, R62, UR16, R60 ;  /* 0x000000103e127c25 */ /* 0x000fe2000f8e003c */
[----:B------:R-:W-:Y:S01]  /*1f80*/  LEA R56, P0, R68, UR10, 0x2 ;  /* 0x0000000a44387c11 */ /* 0x000fe2000f8010ff */
[----:B------:R-:W-:Y:S01]  /*1f90*/  BSSY B1, `(.L_x_28) ;  /* 0x0000016000017945 */ /* 0x000fe20003800000 */
[----:B------:R-:W-:Y:S02]  /*1fa0*/  IADD3 R18, P2, R10, R18, RZ ;  /* 0x000000120a127210 */ /* 0x000fe40007f5e0ff */
[----:B------:R-:W-:Y:S01]  /*1fb0*/  LEA.HI.X R57, R68, UR11, R57, 0x2, P0 ;  /* 0x0000000b44397c11 */ /* 0x000fe200080f1439 */
[----:B0-----:R-:W-:Y:S01]  /*1fc0*/  IMAD.WIDE.U32 R68, R62, UR16, R58 ;  /* 0x000000103e447c25 */ /* 0x001fe2000f8e003a */
[----:B------:R-:W-:Y:S02]  /*1fd0*/  ISETP.GT.AND P0, PT, R4, 0x1, PT ;  /* 0x000000010400780c */ /* 0x000fe40003f04270 */
[----:B------:R-:W-:Y:S01]  /*1fe0*/  IADD3.X R19, R11, R71, R19, P2, !PT ;  /* 0x000000470b137210 */ /* 0x000fe200017fe413 */
[----:B------:R-:W-:Y:S01]  /*1ff0*/  IMAD.IADD R71, R71, 0x1, R69 ;  /* 0x0000000147477824 */ /* 0x000fe200078e0245 */
[----:B------:R-:W-:-:S02]  /*2000*/  ISETP.GT.AND P2, PT, R66, RZ, P0 ;  /* 0x000000ff4200720c */ /* 0x000fc40000744270 */
[----:B------:R-:W-:Y:S01]  /*2010*/  LEA R58, P4, R72, R56, 0x2 ;  /* 0x00000038483a7211 */ /* 0x000fe200078810ff */
[----:B------:R-:W-:-:S04]  /*2020*/  IMAD.WIDE.U32 R18, R5, UR8, R18 ;  /* 0x0000000805127c25 */ /* 0x000fc8000f8e0012 */
[----:B------:R-:W-:Y:S02]  /*2030*/  IMAD.IADD R19, R67, 0x1, R19 ;  /* 0x0000000143137824 */ /* 0x000fe400078e0213 */
[----:B--2---:R-:W-:-:S04]  /*2040*/  FMUL R63, R6, R13 ;  /* 0x0000000d063f7220 */ /* 0x004fc80000400000 */
[----:B------:R-:W-:Y:S01]  /*2050*/  FFMA R75, R24, R12, R63 ;  /* 0x0000000c184b7223 */ /* 0x000fe2000000003f */
[----:B------:R-:W-:-:S04]  /*2060*/  IADD3 R24, P6, R20, R68, RZ ;  /* 0x0000004414187210 */ /* 0x000fc80007fde0ff */
[----:B------:R0:W-:Y:S01]  /*2070*/  @P5 STG.E desc[UR20][R56.64], R75 ;  /* 0x0000004b38005986 */ /* 0x0001e2000c101914 */
[----:B------:R-:W-:Y:S01]  /*2080*/  IMAD.X R21, R71, 0x1, R21, P6 ;  /* 0x0000000147157824 */ /* 0x000fe200030e0615 */
[----:B------:R-:W-:Y:S02]  /*2090*/  LEA R62, P6, R18, UR24, 0x2 ;  /* 0x00000018123e7c11 */ /* 0x000fe4000f8c10ff */
[----:B------:R-:W-:Y:S02]  /*20a0*/  LEA R20, P5, R24, UR24, 0x2 ;  /* 0x0000001818147c11 */ /* 0x000fe4000f8a10ff */
[----:B------:R-:W-:Y:S02]  /*20b0*/  LEA.HI.X R63, R18, UR25, R19, 0x2, P6 ;  /* 0x00000019123f7c11 */ /* 0x000fe4000b0f1413 */
[----:B------:R-:W-:Y:S01]  /*20c0*/  LEA.HI.X R21, R24, UR25, R21, 0x2, P5 ;  /* 0x0000001918157c11 */ /* 0x000fe2000a8f1415 */
[----:B------:R-:W-:Y:S08]  /*20d0*/  @!P2 BRA `(.L_x_29) ;  /* 0x000000000004a947 */ /* 0x000ff00003800000 */
[----:B------:R1:W5:Y:S02]  /*20e0*/  LDG.E.LTC128B R6, desc[UR20][R20.64] ;  /* 0x0000001414067981 */ /* 0x000364000c1e1920 */
.L_x_29:
[----:B------:R-:W-:Y:S05]  /*20f0*/  BSYNC B1 ;  /* 0x0000000000017941 */ /* 0x000fea0003800000 */
.L_x_28:
[----:B-----5:R-:W-:Y:S01]  /*2100*/  FMUL R24, R6, R13 ;  /* 0x0000000d06187220 */ /* 0x020fe20000400000 */
[----:B------:R-:W-:Y:S01]  /*2110*/  LEA.HI.X R59, R72, R57, R73, 0x2, P4 ;  /* 0x00000039483b7211 */ /* 0x000fe200020f1449 */
[----:B------:R-:W-:Y:S01]  /*2120*/  BSSY B1, `(.L_x_30) ;  /* 0x0000008000017945 */ /* 0x000fe20003800000 */
[----:B------:R-:W-:Y:S01]  /*2130*/  ISETP.GT.AND P1, PT, R66, 0x8, P1 ;  /* 0x000000084200780c */ /* 0x000fe20000f24270 */
[----:B------:R-:W-:Y:S01]  /*2140*/  FFMA R25, R25, R12, R24 ;  /* 0x0000000c19197223 */ /* 0x000fe20000000018 */
[----:B------:R-:W-:-:S04]  /*2150*/  IADD3 R18, P5, P6, R10, R68, R60 ;  /* 0x000000440a127210 */ /* 0x000fc80007ebe03c */
[----:B------:R2:W-:Y:S01]  /*2160*/  @P2 STG.E desc[UR20][R58.64], R25 ;  /* 0x000000193a002986 */ /* 0x0005e2000c101914 */
[----:B------:R-:W-:-:S06]  /*2170*/  IADD3.X R19, R11, R71, R61, P5, P6 ;  /* 0x000000470b137210 */ /* 0x000fcc0002fec43d */
[----:B------:R-:W-:Y:S05]  /*2180*/  @!P1 BRA `(.L_x_31) ;  /* 0x0000000000049947 */ /* 0x000fea0003800000 */
[----:B------:R3:W5:Y:S02]  /*2190*/  LDG.E.LTC128B R6, desc[UR20][R62.64+0x20] ;  /* 0x000020143e067981 */ /* 0x000764000c1e1920 */
.L_x_31:
[----:B------:R-:W-:Y:S05]  /*21a0*/  BSYNC B1 ;  /* 0x0000000000017941 */ /* 0x000fea0003800000 */
.L_x_30:
[----:B------:R-:W-:-:S04]  /*21b0*/  IMAD.WIDE.U32 R18, R5, UR8, R18 ;  /* 0x0000000805127c25 */ /* 0x000fc8000f8e0012 */
[----:B--2--5:R-:W-:Y:S01]  /*21c0*/  FMUL R25, R6, R13 ;  /* 0x0000000d06197220 */ /* 0x024fe20000400000 */
[----:B------:R-:W-:Y:S01]  /*21d0*/  ISETP.GT.AND P0, PT, R66, 0x8, P0 ;  /* 0x000000084200780c */ /* 0x000fe20000704270 */
[----:B------:R-:W-:Y:S01]  /*21e0*/  USHF.L.U64.HI UR11, UR16, 0x5, UR17 ;  /* 0x00000005100b7899 */ /* 0x000fe20008010211 */
[----:B------:R-:W-:Y:S01]  /*21f0*/  IMAD.IADD R5, R67, 0x1, R19 ;  /* 0x0000000143057824 */ /* 0x000fe200078e0213 */
[----:B------:R-:W-:Y:S01]  /*2200*/  LEA R24, P5, R18, UR24, 0x2 ;  /* 0x0000001812187c11 */ /* 0x000fe2000f8a10ff */
[----:B------:R-:W-:Y:S01]  /*2210*/  FFMA R61, R26, R12, R25 ;  /* 0x0000000c1a3d7223 */ /* 0x000fe20000000019 */
[----:B------:R-:W-:Y:S01]  /*2220*/  @P1 IMAD.MOV.U32 R19, RZ, RZ, R57 ;  /* 0x000000ffff131224 */ /* 0x000fe200078e0039 */
[----:B------:R-:W-:Y:S01]  /*2230*/  ISETP.GT.AND P2, PT, R4, 0x8, PT ;  /* 0x000000080400780c */ /* 0x000fe20003f44270 */
[----:B------:R-:W-:Y:S01]  /*2240*/  USHF.L.U32 UR10, UR16, 0x5, URZ ;  /* 0x00000005100a7899 */ /* 0x000fe2000800063f */
[----:B------:R-:W-:Y:S01]  /*2250*/  LEA.HI.X R25, R18, UR25, R5, 0x2, P5 ;  /* 0x0000001912197c11 */ /* 0x000fe2000a8f1405 */
[----:B------:R-:W-:Y:S01]  /*2260*/  @P1 IMAD.MOV.U32 R18, RZ, RZ, R56 ;  /* 0x000000ffff121224 */ /* 0x000fe200078e0038 */
[----:B------:R-:W-:Y:S01]  /*2270*/  BSSY B1, `(.L_x_32) ;  /* 0x0000005000017945 */ /* 0x000fe20003800000 */
[----:B------:R-:W-:-:S03]  /*2280*/  ISETP.GT.AND P4, PT, R66, RZ, P2 ;  /* 0x000000ff4200720c */ /* 0x000fc60001784270 */
[----:B------:R2:W-:Y:S01]  /*2290*/  @P1 STG.E desc[UR20][R18.64+0x20], R61 ;  /* 0x0000203d12001986 */ /* 0x0005e2000c101914 */
[----:B------:R-:W-:Y:S09]  /*22a0*/  @!P0 BRA `(.L_x_33) ;  /* 0x0000000000048947 */ /* 0x000ff20003800000 */
[----:B------:R4:W5:Y:S02]  /*22b0*/  LDG.E.LTC128B R6, desc[UR20][R24.64+0x20] ;  /* 0x0000201418067981 */ /* 0x000964000c1e1920 */
.L_x_33:
[----:B------:R-:W-:Y:S05]  /*22c0*/  BSYNC B1 ;  /* 0x0000000000017941 */ /* 0x000fea0003800000 */
.L_x_32:
[----:B--2--5:R-:W-:Y:S01]  /*22d0*/  FMUL R18, R6, R13 ;  /* 0x0000000d06127220 */ /* 0x024fe20000400000 */
[----:B----4-:R-:W-:-:S03]  /*22e0*/  IADD3 R24, P1, R22, UR10, RZ ;  /* 0x0000000a16187c10 */ /* 0x010fc6000ff3e0ff */
[----:B---3--:R-:W-:Y:S01]  /*22f0*/  FFMA R63, R27, R12, R18 ;  /* 0x0000000c1b3f7223 */ /* 0x008fe20000000012 */
[----:B------:R-:W-:Y:S01]  /*2300*/  IMAD.MOV.U32 R18, RZ, RZ, R6 ;  /* 0x000000ffff127224 */ /* 0x000fe200078e0006 */
[----:B------:R-:W-:-:S03]  /*2310*/  IADD3.X R25, R23, UR11, RZ, P1, !PT ;  /* 0x0000000b17197c10 */ /* 0x000fc60008ffe4ff */
[----:B------:R2:W-:Y:S04]  /*2320*/  @P0 STG.E desc[UR20][R58.64+0x20], R63 ;  /* 0x0000203f3a000986 */ /* 0x0005e8000c101914 */
[----:B------:R-:W3:Y:S01]  /*2330*/  @P4 LDG.E.LTC128B R18, desc[UR20][R24.64] ;  /* 0x0000001418124981 */ /* 0x000ee2000c1e1920 */
[C---:B------:R-:W-:Y:S01]  /*2340*/  IMAD.SHL.U32 R19, R72.reuse, 0x20, RZ ;  /* 0x0000002048137824 */ /* 0x040fe200078e00ff */
[----:B------:R-:W-:Y:S01]  /*2350*/  SHF.L.U64.HI R6, R72, 0x5, R73 ;  /* 0x0000000548067819 */ /* 0x000fe20000010249 */
[----:B------:R-:W-:Y:S01]  /*2360*/  BSSY B1, `(.L_x_34) ;  /* 0x000000c000017945 */ /* 0x000fe20003800000 */
[----:B------:R-:W-:Y:S02]  /*2370*/  ISETP.GT.AND P0, PT, R4, 0x9, PT ;  /* 0x000000090400780c */ /* 0x000fe40003f04270 */
[----:B------:R-:W-:-:S02]  /*2380*/  IADD3 R26, P5, R19, R56, RZ ;  /* 0x00000038131a7210 */ /* 0x000fc40007fbe0ff */
[----:B------:R-:W-:-:S03]  /*2390*/  ISETP.GT.AND P1, PT, R66, RZ, P0 ;  /* 0x000000ff4200720c */ /* 0x000fc60000724270 */
[----:B------:R-:W-:Y:S01]  /*23a0*/  IMAD.X R27, R6, 0x1, R57, P5 ;  /* 0x00000001061b7824 */ /* 0x000fe200028e0639 */
[----:B------:R-:W-:-:S04]  /*23b0*/  IADD3 R60, P5, R20, UR10, RZ ;  /* 0x0000000a143c7c10 */ /* 0x000fc8000ffbe0ff */
[----:B------:R-:W-:Y:S01]  /*23c0*/  IADD3.X R61, R21, UR11, RZ, P5, !PT ;  /* 0x0000000b153d7c10 */ /* 0x000fe2000affe4ff */
[----:B---3--:R-:W-:-:S04]  /*23d0*/  FMUL R5, R18, R13 ;  /* 0x0000000d12057220 */ /* 0x008fc80000400000 */
[----:B------:R-:W-:-:S05]  /*23e0*/  FFMA R5, R28, R12, R5 ;  /* 0x0000000c1c057223 */ /* 0x000fca0000000005 */
[----:B------:R2:W-:Y:S01]  /*23f0*/  @P4 STG.E desc[UR20][R26.64], R5 ;  /* 0x000000051a004986 */ /* 0x0005e2000c101914 */
[----:B------:R-:W-:Y:S05]  /*2400*/  @!P1 BRA `(.L_x_35) ;  /* 0x0000000000049947 */ /* 0x000fea0003800000 */
[----:B------:R3:W5:Y:S02]  /*2410*/  LDG.E.LTC128B R18, desc[UR20][R60.64] ;  /* 0x000000143c127981 */ /* 0x000764000c1e1920 */
.L_x_35:
[----:B------:R-:W-:Y:S05]  /*2420*/  BSYNC B1 ;  /* 0x0000000000017941 */ /* 0x000fea0003800000 */
.L_x_34:
[----:B------:R-:W-:Y:S01]  /*2430*/  UIADD3 UR8, UP0, UR10, 0x20, URZ ;  /* 0x000000200a087890 */ /* 0x000fe2000ff1e03f */
[----:B------:R-:W-:Y:S01]  /*2440*/  ISETP.GT.AND P2, PT, R66, 0x8, P2 ;  /* 0x000000084200780c */ /* 0x000fe20001744270 */
[----:B-----5:R-:W-:Y:S01]  /*2450*/  FMUL R28, R18, R13 ;  /* 0x0000000d121c7220 */ /* 0x020fe20000400000 */
[----:B------:R-:W-:Y:S01]  /*2460*/  IADD3 R62, P4, R19, R58, RZ ;  /* 0x0000003a133e7210 */ /* 0x000fe20007f9e0ff */
[----:B------:R-:W-:Y:S01]  /*2470*/  UIADD3.X UR9, URZ, UR11, URZ, UP0, !UPT ;  /* 0x0000000b3f097290 */ /* 0x000fe200087fe43f */
[----:B------:R-:W-:Y:S01]  /*2480*/  IMAD.MOV.U32 R68, RZ, RZ, R18 ;  /* 0x000000ffff447224 */ /* 0x000fe200078e0012 */
[----:B------:R-:W-:Y:S01]  /*2490*/  IADD3 R22, P5, R22, UR8, RZ ;  /* 0x0000000816167c10 */ /* 0x000fe2000ffbe0ff */
[----:B------:R-:W-:Y:S01]  /*24a0*/  FFMA R69, R29, R12, R28 ;  /* 0x0000000c1d457223 */ /* 0x000fe2000000001c */
[----:B--2---:R-:W-:Y:S02]  /*24b0*/  IMAD.X R63, R6, 0x1, R59, P4 ;  /* 0x00000001063f7824 */ /* 0x004fe400020e063b */
[----:B------:R-:W-:-:S03]  /*24c0*/  IADD3.X R23, R23, UR9, RZ, P5, !PT ;  /* 0x0000000917177c10 */ /* 0x000fc6000affe4ff */
[----:B------:R2:W-:Y:S04]  /*24d0*/  @P1 STG.E desc[UR20][R62.64], R69 ;  /* 0x000000453e001986 */ /* 0x0005e8000c101914 */
[----:B------:R-:W4:Y:S01]  /*24e0*/  @P2 LDG.E.LTC128B R68, desc[UR20][R22.64] ;  /* 0x0000001416442981 */ /* 0x000f22000c1e1920 */
[----:B------:R-:W-:Y:S01]  /*24f0*/  IADD3 R18, P1, R19, 0x20, RZ ;  /* 0x0000002013127810 */ /* 0x000fe20007f3e0ff */
[----:B------:R-:W-:Y:S01]  /*2500*/  BSSY B1, `(.L_x_36) ;  /* 0x000000c000017945 */ /* 0x000fe20003800000 */
[----:B------:R-:W-:Y:S02]  /*2510*/  ISETP.GT.AND P4, PT, R66, 0x8, P0 ;  /* 0x000000084200780c */ /* 0x000fe40000784270 */
[----:B------:R-:W-:Y:S01]  /*2520*/  IADD3 R28, P5, R18, R56, RZ ;  /* 0x00000038121c7210 */ /* 0x000fe20007fbe0ff */
[----:B------:R-:W-:Y:S01]  /*2530*/  IMAD.X R5, RZ, RZ, R6, P1 ;  /* 0x000000ffff057224 */ /* 0x000fe200008e0606 */
[----:B-1----:R-:W-:-:S03]  /*2540*/  IADD3 R20, P0, R20, UR8, RZ ;  /* 0x0000000814147c10 */ /* 0x002fc6000ff1e0ff */
[----:B------:R-:W-:Y:S01]  /*2550*/  IMAD.X R29, R5, 0x1, R57, P5 ;  /* 0x00000001051d7824 */ /* 0x000fe200028e0639 */
[----:B------:R-:W-:Y:S01]  /*2560*/  IADD3.X R21, R21, UR9, RZ, P0, !PT ;  /* 0x0000000915157c10 */ /* 0x000fe200087fe4ff */
[----:B----4-:R-:W-:-:S04]  /*2570*/  FMUL R67, R68, R13 ;  /* 0x0000000d44437220 */ /* 0x010fc80000400000 */
[----:B------:R-:W-:-:S05]  /*2580*/  FFMA R67, R30, R12, R67 ;  /* 0x0000000c1e437223 */ /* 0x000fca0000000043 */
[----:B------:R2:W-:Y:S01]  /*2590*/  @P2 STG.E desc[UR20][R28.64], R67 ;  /* 0x000000431c002986 */ /* 0x0005e2000c101914 */
[----:B------:R-:W-:Y:S05]  /*25a0*/  @!P4 BRA `(.L_x_37) ;  /* 0x000000000004c947 */ /* 0x000fea0003800000 */
[----:B------:R1:W5:Y:S02]  /*25b0*/  LDG.E.LTC128B R68, desc[UR20][R20.64] ;  /* 0x0000001414447981 */ /* 0x000364000c1e1920 */
.L_x_37:
[----:B------:R-:W-:Y:S05]  /*25c0*/  BSYNC B1 ;  /* 0x0000000000017941 */ /* 0x000fea0003800000 */
.L_x_36:
[----:B-1----:R-:W-:Y:S01]  /*25d0*/  IADD3 R20, P2, R18, R58, RZ ;  /* 0x0000003a12147210 */ /* 0x002fe20007f5e0ff */
[----:B-----5:R-:W-:Y:S01]  /*25e0*/  FMUL R22, R68, R13 ;  /* 0x0000000d44167220 */ /* 0x020fe20000400000 */
[C---:B------:R-:W-:Y:S01]  /*25f0*/  ISETP.GT.AND P1, PT, R4.reuse, 0x10, PT ;  /* 0x000000100400780c */ /* 0x040fe20003f24270 */
[----:B------:R-:W-:Y:S01]  /*2600*/  BSSY B1, `(.L_x_38) ;  /* 0x000000b000017945 */ /* 0x000fe20003800000 */
[----:B------:R-:W-:Y:S01]  /*2610*/  ISETP.GT.AND P0, PT, R4, 0x11, PT ;  /* 0x000000110400780c */ /* 0x000fe20003f04270 */
[----:B------:R-:W-:Y:S01]  /*2620*/  FFMA R31, R31, R12, R22 ;  /* 0x0000000c1f1f7223 */ /* 0x000fe20000000016 */
[----:B------:R-:W-:Y:S01]  /*2630*/  IMAD.X R21, R5, 0x1, R59, P2 ;  /* 0x0000000105157824 */ /* 0x000fe200010e063b */
[----:B------:R-:W-:Y:S02]  /*2640*/  ISETP.GT.AND P5, PT, R66, RZ, P1 ;  /* 0x000000ff4200720c */ /* 0x000fe40000fa4270 */
[----:B------:R-:W-:Y:S02]  /*2650*/  IADD3 R22, P2, R24, UR10, RZ ;  /* 0x0000000a18167c10 */ /* 0x000fe4000ff5e0ff */
[----:B------:R1:W-:Y:S01]  /*2660*/  @P4 STG.E desc[UR20][R20.64], R31 ;  /* 0x0000001f14004986 */ /* 0x0003e2000c101914 */
[----:B--2---:R-:W-:-:S02]  /*2670*/  IADD3 R28, P6, R26, R19, RZ ;  /* 0x000000131a1c7210 */ /* 0x004fc40007fde0ff */
[----:B------:R-:W-:-:S06]  /*2680*/  IADD3.X R23, R25, UR11, RZ, P2, !PT ;  /* 0x0000000b19177c10 */ /* 0x000fcc00097fe4ff */
[----:B------:R-:W-:Y:S05]  /*2690*/  @!P5 BRA `(.L_x_39) ;  /* 0x000000000004d947 */ /* 0x000fea0003800000 */
[----:B------:R2:W5:Y:S02]  /*26a0*/  LDG.E.LTC128B R68, desc[UR20][R22.64] ;  /* 0x0000001416447981 */ /* 0x000564000c1e1920 */
.L_x_39:
[----:B------:R-:W-:Y:S05]  /*26b0*/  BSYNC B1 ;  /* 0x0000000000017941 */ /* 0x000fea0003800000 */
.L_x_38:
[----:B-1---5:R-:W-:Y:S01]  /*26c0*/  FMUL R21, R68, R13 ;  /* 0x0000000d44157220 */ /* 0x022fe20000400000 */
[----:B------:R-:W-:Y:S01]  /*26d0*/  IMAD.X R29, R27, 0x1, R6, P6 ;  /* 0x000000011b1d7824 */ /* 0x000fe200030e0606 */
[----:B------:R-:W-:Y:S01]  /*26e0*/  ISETP.GT.AND P2, PT, R66, RZ, P0 ;  /* 0x000000ff4200720c */ /* 0x000fe20000744270 */
[----:B------:R-:W-:Y:S01]  /*26f0*/  BSSY B1, `(.L_x_40) ;  /* 0x0000008000017945 */ /* 0x000fe20003800000 */
[----:B------:R-:W-:Y:S01]  /*2700*/  FFMA R31, R32, R12, R21 ;  /* 0x0000000c201f7223 */ /* 0x000fe20000000015 */
[----:B------:R-:W-:Y:S02]  /*2710*/  IADD3 R20, P6, R60, UR10, RZ ;  /* 0x0000000a3c147c10 */ /* 0x000fe4000ffde0ff */
[----:B------:R-:W-:Y:S02]  /*2720*/  IADD3 R30, P4, R62, R19, RZ ;  /* 0x000000133e1e7210 */ /* 0x000fe40007f9e0ff */
[----:B------:R1:W-:Y:S01]  /*2730*/  @P5 STG.E desc[UR20][R28.64], R31 ;  /* 0x0000001f1c005986 */ /* 0x0003e2000c101914 */
[----:B------:R-:W-:-:S05]  /*2740*/  IADD3.X R21, R61, UR11, RZ, P6, !PT ;  /* 0x0000000b3d157c10 */ /* 0x000fca000b7fe4ff */
[----:B------:R-:W-:Y:S05]  /*2750*/  @!P2 BRA `(.L_x_41) ;  /* 0x000000000004a947 */ /* 0x000fea0003800000 */
[----:B------:R4:W5:Y:S02]  /*2760*/  LDG.E.LTC128B R68, desc[UR20][R20.64] ;  /* 0x0000001414447981 */ /* 0x000964000c1e1920 */
.L_x_41:
[----:B------:R-:W-:Y:S05]  /*2770*/  BSYNC B1 ;  /* 0x0000000000017941 */ /* 0x000fea0003800000 */
.L_x_40:
[----:B-----5:R-:W-:Y:S01]  /*2780*/  FMUL R32, R68, R13 ;  /* 0x0000000d44207220 */ /* 0x020fe20000400000 */
[----:B-1----:R-:W-:Y:S01]  /*2790*/  IMAD.X R31, R63, 0x1, R6, P4 ;  /* 0x000000013f1f7824 */ /* 0x002fe200020e0606 */
[----:B------:R-:W-:Y:S01]  /*27a0*/  ISETP.GT.AND P1, PT, R66, 0x8, P1 ;  /* 0x000000084200780c */ /* 0x000fe20000f24270 */
        /* <DEDUP_REMOVED lines=8> */
.L_x_43:
[----:B------:R-:W-:Y:S05]  /*2830*/  BSYNC B1 ;  /* 0x0000000000017941 */ /* 0x000fea0003800000 */
.L_x_42:
[----:B0----5:R-:W-:Y:S01]  /*2840*/  FMUL R25, R68, R13 ;  /* 0x0000000d44197220 */ /* 0x021fe20000400000 */
[----:B-1----:R-:W-:Y:S01]  /*2850*/  IMAD.X R33, R5, 0x1, R27, P5 ;  /* 0x0000000105217824 */ /* 0x002fe200028e061b */
[----:B------:R-:W-:Y:S01]  /*2860*/  ISETP.GT.AND P2, PT, R66, 0x8, P0 ;  /* 0x000000084200780c */ /* 0x000fe20000744270 */
[----:B------:R-:W-:Y:S01]  /*2870*/  BSSY B1, `(.L_x_44) ;  /* 0x0000007000017945 */ /* 0x000fe20003800000 */
[----:B------:R-:W-:Y:S01]  /*2880*/  FFMA R27, R34, R12, R25 ;  /* 0x0000000c221b7223 */ /* 0x000fe20000000019 */
[----:B------:R-:W-:-:S04]  /*2890*/  IADD3 R24, P0, R60, UR8, RZ ;  /* 0x000000083c187c10 */ /* 0x000fc8000ff1e0ff */
[----:B------:R0:W-:Y:S01]  /*28a0*/  @P1 STG.E desc[UR20][R32.64], R27 ;  /* 0x0000001b20001986 */ /* 0x0001e2000c101914 */
[----:B------:R-:W-:-:S05]  /*28b0*/  IADD3.X R25, R61, UR9, RZ, P0, !PT ;  /* 0x000000093d197c10 */ /* 0x000fca00087fe4ff */
[----:B------:R-:W-:Y:S05]  /*28c0*/  @!P2 BRA `(.L_x_45) ;  /* 0x000000000004a947 */ /* 0x000fea0003800000 */
[----:B------:R1:W5:Y:S02]  /*28d0*/  LDG.E.LTC128B R68, desc[UR20][R24.64] ;  /* 0x0000001418447981 */ /* 0x000364000c1e1920 */
.L_x_45:
[----:B------:R-:W-:Y:S05]  /*28e0*/  BSYNC B1 ;  /* 0x0000000000017941 */ /* 0x000fea0003800000 */
.L_x_44:
        /* <DEDUP_REMOVED lines=10> */
[----:B0-----:R-:W-:-:S02]  /*2990*/  IADD3 R32, P5, R28, R19, RZ ;  /* 0x000000131c207210 */ /* 0x001fc40007fbe0ff */
[----:B------:R-:W-:-:S06]  /*29a0*/  IADD3.X R27, R23, UR11, RZ, P6, !PT ;  /* 0x0000000b171b7c10 */ /* 0x000fcc000b7fe4ff */
[----:B------:R-:W-:Y:S05]  /*29b0*/  @!P4 BRA `(.L_x_47) ;  /* 0x000000000004c947 */ /* 0x000fea0003800000 */
[----:B------:R0:W5:Y:S02]  /*29c0*/  LDG.E.LTC128B R68, desc[UR20][R26.64] ;  /* 0x000000141a447981 */ /* 0x000164000c1e1920 */
.L_x_47:
[----:B------:R-:W-:Y:S05]  /*29d0*/  BSYNC B1 ;  /* 0x0000000000017941 */ /* 0x000fea0003800000 */
.L_x_46:
        /* <DEDUP_REMOVED lines=11> */
.L_x_49:
[----:B------:R-:W-:Y:S05]  /*2a90*/  BSYNC B1 ;  /* 0x0000000000017941 */ /* 0x000fea0003800000 */
.L_x_48:
[----:B-----5:R-:W-:Y:S01]  /*2aa0*/  FMUL R36, R68, R13 ;  /* 0x0000000d44247220 */ /* 0x020fe20000400000 */
[----:B-1----:R-:W-:Y:S01]  /*2ab0*/  IMAD.X R35, R31, 0x1, R6, P5 ;  /* 0x000000011f237824 */ /* 0x002fe200028e0606 */
[----:B------:R-:W-:Y:S01]  /*2ac0*/  ISETP.GT.AND P1, PT, R66, 0x8, P1 ;  /* 0x000000084200780c */ /* 0x000fe20000f24270 */
[----:B------:R-:W-:Y:S01]  /*2ad0*/  BSSY B1, `(.L_x_50) ;  /* 0x0000008000017945 */ /* 0x000fe20003800000 */
[----:B------:R-:W-:Y:S01]  /*2ae0*/  FFMA R37, R37, R12, R36 ;  /* 0x0000000c25257223 */ /* 0x000fe20000000024 */
[----:B--2---:R-:W-:Y:S02]  /*2af0*/  IADD3 R22, P4, R22, UR8, RZ ;  /* 0x0000000816167c10 */ /* 0x004fe4000ff9e0ff */
[----:B------:R-:W-:Y:S02]  /*2b00*/  IADD3 R36, P5, R28, R18, RZ ;  /* 0x000000121c247210 */ /* 0x000fe40007fbe0ff */
[----:B------:R1:W-:Y:S01]  /*2b10*/  @P2 STG.E desc[UR20][R34.64], R37 ;  /* 0x0000002522002986 */ /* 0x0003e2000c101914 */
[----:B------:R-:W-:-:S05]  /*2b20*/  IADD3.X R23, R23, UR9, RZ, P4, !PT ;  /* 0x0000000917177c10 */ /* 0x000fca000a7fe4ff */
[----:B------:R-:W-:Y:S05]  /*2b30*/  @!P1 BRA `(.L_x_51) ;  /* 0x0000000000049947 */ /* 0x000fea0003800000 */
[----:B------:R2:W5:Y:S02]  /*2b40*/  LDG.E.LTC128B R68, desc[UR20][R22.64] ;  /* 0x0000001416447981 */ /* 0x000564000c1e1920 */
.L_x_51:
[----:B------:R-:W-:Y:S05]  /*2b50*/  BSYNC B1 ;  /* 0x0000000000017941 */ /* 0x000fea0003800000 */
.L_x_50:
[----:B--2--5:R-:W-:Y:S01]  /*2b60*/  FMUL R23, R68, R13 ;  /* 0x0000000d44177220 */ /* 0x024fe20000400000 */
[----:B-1----:R-:W-:Y:S01]  /*2b70*/  IMAD.X R37, R29, 0x1, R5, P5 ;  /* 0x000000011d257824 */ /* 0x002fe200028e0605 */
[----:B------:R-:W-:Y:S01]  /*2b80*/  ISETP.GT.AND P2, PT, R66, 0x8, P0 ;  /* 0x000000084200780c */ /* 0x000fe20000744270 */
[----:B------:R-:W-:Y:S01]  /*2b90*/  BSSY B1, `(.L_x_52) ;  /* 0x0000007000017945 */ /* 0x000fe20003800000 */
[----:B------:R-:W-:Y:S01]  /*2ba0*/  FFMA R23, R38, R12, R23 ;  /* 0x0000000c26177223 */ /* 0x000fe20000000017 */
[----:B----4-:R-:W-:-:S04]  /*2bb0*/  IADD3 R20, P0, R20, UR8, RZ ;  /* 0x0000000814147c10 */ /* 0x010fc8000ff1e0ff */
[----:B------:R1:W-:Y:S01]  /*2bc0*/  @P1 STG.E desc[UR20][R36.64], R23 ;  /* 0x0000001724001986 */ /* 0x0003e2000c101914 */
[----:B------:R-:W-:-:S05]  /*2bd0*/  IADD3.X R21, R21, UR9, RZ, P0, !PT ;  /* 0x0000000915157c10 */ /* 0x000fca00087fe4ff */
[----:B------:R-:W-:Y:S05]  /*2be0*/  @!P2 BRA `(.L_x_53) ;  /* 0x000000000004a947 */ /* 0x000fea0003800000 */
[----:B------:R2:W5:Y:S02]  /*2bf0*/  LDG.E.LTC128B R68, desc[UR20][R20.64] ;  /* 0x0000001414447981 */ /* 0x000564000c1e1920 */
.L_x_53:
[----:B------:R-:W-:Y:S05]  /*2c00*/  BSYNC B1 ;  /* 0x0000000000017941 */ /* 0x000fea0003800000 */
.L_x_52:
[----:B--2---:R-:W-:Y:S01]  /*2c10*/  IADD3 R20, P5, R30, R18, RZ ;  /* 0x000000121e147210 */ /* 0x004fe20007fbe0ff */
        /* <DEDUP_REMOVED lines=9> */
[----:B------:R-:W-:-:S02]  /*2cb0*/  IADD3 R28, P5, R32, R19, RZ ;  /* 0x00000013201c7210 */ /* 0x000fc40007fbe0ff */
[----:B-1----:R-:W-:-:S06]  /*2cc0*/  IADD3.X R23, R27, UR11, RZ, P6, !PT ;  /* 0x0000000b1b177c10 */ /* 0x002fcc000b7fe4ff */
[----:B------:R-:W-:Y:S05]  /*2cd0*/  @!P4 BRA `(.L_x_55) ;  /* 0x000000000004c947 */ /* 0x000fea0003800000 */
[----:B------:R1:W5:Y:S02]  /*2ce0*/  LDG.E.LTC128B R68, desc[UR20][R22.64] ;  /* 0x0000001416447981 */ /* 0x000364000c1e1920 */
.L_x_55:
[----:B------:R-:W-:Y:S05]  /*2cf0*/  BSYNC B1 ;  /* 0x0000000000017941 */ /* 0x000fea0003800000 */
.L_x_54:
[----:B--2--5:R-:W-:Y:S01]  /*2d00*/  FMUL R21, R68, R13 ;  /* 0x0000000d44157220 */ /* 0x024fe20000400000 */
        /* <DEDUP_REMOVED lines=10> */
.L_x_57:
[----:B------:R-:W-:Y:S05]  /*2db0*/  BSYNC B1 ;  /* 0x0000000000017941 */ /* 0x000fea0003800000 */
.L_x_56:
[----:B-----5:R-:W-:Y:S01]  /*2dc0*/  FMUL R36, R68, R13 ;  /* 0x0000000d44247220 */ /* 0x020fe20000400000 */
[----:B--2---:R-:W-:Y:S01]  /*2dd0*/  IMAD.X R31, R35, 0x1, R6, P5 ;  /* 0x00000001231f7824 */ /* 0x004fe200028e0606 */
[----:B------:R-:W-:Y:S01]  /*2de0*/  ISETP.GT.AND P1, PT, R66, 0x8, P1 ;  /* 0x000000084200780c */ /* 0x000fe20000f24270 */
[----:B------:R-:W-:Y:S01]  /*2df0*/  BSSY B1, `(.L_x_58) ;  /* 0x0000008000017945 */ /* 0x000fe20003800000 */
[----:B------:R-:W-:Y:S01]  /*2e00*/  FFMA R41, R41, R12, R36 ;  /* 0x0000000c29297223 */ /* 0x000fe20000000024 */
[----:B0-----:R-:W-:Y:S02]  /*2e10*/  IADD3 R26, P4, R26, UR8, RZ ;  /* 0x000000081a1a7c10 */ /* 0x001fe4000ff9e0ff */
[----:B------:R-:W-:Y:S02]  /*2e20*/  IADD3 R36, P5, R32, R18, RZ ;  /* 0x0000001220247210 */ /* 0x000fe40007fbe0ff */
[----:B------:R0:W-:Y:S01]  /*2e30*/  @P2 STG.E desc[UR20][R30.64], R41 ;  /* 0x000000291e002986 */ /* 0x0001e2000c101914 */
[----:B------:R-:W-:-:S05]  /*2e40*/  IADD3.X R27, R27, UR9, RZ, P4, !PT ;  /* 0x000000091b1b7c10 */ /* 0x000fca000a7fe4ff */
[----:B------:R-:W-:Y:S05]  /*2e50*/  @!P1 BRA `(.L_x_59) ;  /* 0x0000000000049947 */ /* 0x000fea0003800000 */
[----:B------:R2:W5:Y:S02]  /*2e60*/  LDG.E.LTC128B R68, desc[UR20][R26.64] ;  /* 0x000000141a447981 */ /* 0x000564000c1e1920 */
.L_x_59:
[----:B------:R-:W-:Y:S05]  /*2e70*/  BSYNC B1 ;  /* 0x0000000000017941 */ /* 0x000fea0003800000 */
.L_x_58:
[----:B--2--5:R-:W-:Y:S01]  /*2e80*/  FMUL R27, R68, R13 ;  /* 0x0000000d441b7220 */ /* 0x024fe20000400000 */
[----:B------:R-:W-:Y:S01]  /*2e90*/  IMAD.X R37, R33, 0x1, R5, P5 ;  /* 0x0000000121257824 */ /* 0x000fe200028e0605 */
        /* <DEDUP_REMOVED lines=8> */
.L_x_61:
[----:B------:R-:W-:Y:S05]  /*2f20*/  BSYNC B1 ;  /* 0x0000000000017941 */ /* 0x000fea0003800000 */
.L_x_60:
[----:B0-----:R-:W-:Y:S01]  /*2f30*/  IADD3 R24, P5, R34, R18, RZ ;  /* 0x0000001222187210 */ /* 0x001fe20007fbe0ff */
        /* <DEDUP_REMOVED lines=10> */
[----:B--2---:R-:W-:-:S06]  /*2fe0*/  IADD3.X R27, R23, UR11, RZ, P6, !PT ;  /* 0x0000000b171b7c10 */ /* 0x004fcc000b7fe4ff */
[----:B------:R-:W-:Y:S05]  /*2ff0*/  @!P4 BRA `(.L_x_63) ;  /* 0x000000000004c947 */ /* 0x000fea0003800000 */
[----:B------:R2:W5:Y:S02]  /*3000*/  LDG.E.LTC128B R68, desc[UR20][R26.64] ;  /* 0x000000141a447981 */ /* 0x000564000c1e1920 */
.L_x_63:
[----:B------:R-:W-:Y:S05]  /*3010*/  BSYNC B1 ;  /* 0x0000000000017941 */ /* 0x000fea0003800000 */
.L_x_62:
[----:B0----5:R-:W-:Y:S01]  /*3020*/  FMUL R25, R68, R13 ;  /* 0x0000000d44197220 */ /* 0x021fe20000400000 */
        /* <DEDUP_REMOVED lines=10> */
.L_x_65:
[----:B------:R-:W-:Y:S05]  /*30d0*/  BSYNC B1 ;  /* 0x0000000000017941 */ /* 0x000fea0003800000 */
.L_x_64:
[----:B-----5:R-:W-:Y:S01]  /*30e0*/  FMUL R36, R68, R13 ;  /* 0x0000000d44247220 */ /* 0x020fe20000400000 */
[----:B0-----:R-:W-:Y:S01]  /*30f0*/  IMAD.X R35, R31, 0x1, R6, P5 ;  /* 0x000000011f237824 */ /* 0x001fe200028e0606 */
[----:B------:R-:W-:Y:S01]  /*3100*/  ISETP.GT.AND P1, PT, R66, 0x8, P1 ;  /* 0x000000084200780c */ /* 0x000fe20000f24270 */
[----:B------:R-:W-:Y:S01]  /*3110*/  BSSY B1, `(.L_x_66) ;  /* 0x0000008000017945 */ /* 0x000fe20003800000 */
[----:B------:R-:W-:Y:S01]  /*3120*/  FFMA R45, R45, R12, R36 ;  /* 0x0000000c2d2d7223 */ /* 0x000fe20000000024 */
[----:B-1----:R-:W-:Y:S02]  /*3130*/  IADD3 R22, P4, R22, UR8, RZ ;  /* 0x0000000816167c10 */ /* 0x002fe4000ff9e0ff */
[----:B------:R-:W-:Y:S02]  /*3140*/  IADD3 R36, P5, R28, R18, RZ ;  /* 0x000000121c247210 */ /* 0x000fe40007fbe0ff */
[----:B------:R0:W-:Y:S01]  /*3150*/  @P2 STG.E desc[UR20][R34.64], R45 ;  /* 0x0000002d22002986 */ /* 0x0001e2000c101914 */
[----:B------:R-:W-:-:S05]  /*3160*/  IADD3.X R23, R23, UR9, RZ, P4, !PT ;  /* 0x0000000917177c10 */ /* 0x000fca000a7fe4ff */
[----:B------:R-:W-:Y:S05]  /*3170*/  @!P1 BRA `(.L_x_67) ;  /* 0x0000000000049947 */ /* 0x000fea0003800000 */
[----:B------:R1:W5:Y:S02]  /*3180*/  LDG.E.LTC128B R68, desc[UR20][R22.64] ;  /* 0x0000001416447981 */ /* 0x000364000c1e1920 */
.L_x_67:
[----:B------:R-:W-:Y:S05]  /*3190*/  BSYNC B1 ;  /* 0x0000000000017941 */ /* 0x000fea0003800000 */
.L_x_66:
[----:B-1---5:R-:W-:Y:S01]  /*31a0*/  FMUL R23, R68, R13 ;  /* 0x0000000d44177220 */ /* 0x022fe20000400000 */
[----:B------:R-:W-:Y:S01]  /*31b0*/  IMAD.X R37, R29, 0x1, R5, P5 ;  /* 0x000000011d257824 */ /* 0x000fe200028e0605 */
        /* <DEDUP_REMOVED lines=8> */
.L_x_69:
[----:B------:R-:W-:Y:S05]  /*3240*/  BSYNC B1 ;  /* 0x0000000000017941 */ /* 0x000fea0003800000 */
.L_x_68:
[----:B----4-:R-:W-:Y:S01]  /*3250*/  IADD3 R20, P2, R30, R18, RZ ;  /* 0x000000121e147210 */ /* 0x010fe20007f5e0ff */
        /* <DEDUP_REMOVED lines=13> */
.L_x_71:
[----:B------:R-:W-:Y:S05]  /*3330*/  BSYNC B1 ;  /* 0x0000000000017941 */ /* 0x000fea0003800000 */
.L_x_70:
[----:B----45:R-:W-:Y:S01]  /*3340*/  FMUL R21, R68, R13 ;  /* 0x0000000d44157220 */ /* 0x030fe20000400000 */
[----:B------:R-:W-:Y:S01]  /*3350*/  IMAD.X R29, R33, 0x1, R6, P6 ;  /* 0x00000001211d7824 */ /* 0x000fe200030e0606 */
[----:B------:R-:W-:Y:S01]  /*3360*/  ISETP.GT.AND P2, PT, R66, RZ, P1 ;  /* 0x000000ff4200720c */ /* 0x000fe20000f44270 */
[----:B------:R-:W-:Y:S01]  /*3370*/  BSSY B1, `(.L_x_72) ;  /* 0x0000007000017945 */ /* 0x000fe20003800000 */
[----:B------:R-:W-:Y:S01]  /*3380*/  FFMA R21, R48, R12, R21 ;  /* 0x0000000c30157223 */ /* 0x000fe20000000015 */
[----:B------:R-:W-:-:S04]  /*3390*/  IADD3 R36, P0, R24, UR10, RZ ;  /* 0x0000000a18247c10 */ /* 0x000fc8000ff1e0ff */
[----:B------:R4:W-:Y:S01]  /*33a0*/  @P5 STG.E desc[UR20][R28.64], R21 ;  /* 0x000000151c005986 */ /* 0x0009e2000c101914 */
[----:B------:R-:W-:-:S05]  /*33b0*/  IADD3.X R37, R25, UR11, RZ, P0, !PT ;  /* 0x0000000b19257c10 */ /* 0x000fca00087fe4ff */
[----:B------:R-:W-:Y:S05]  /*33c0*/  @!P2 BRA `(.L_x_73) ;  /* 0x000000000004a947 */ /* 0x000fea0003800000 */
[----:B------:R0:W5:Y:S02]  /*33d0*/  LDG.E.LTC128B R68, desc[UR20][R36.64] ;  /* 0x0000001424447981 */ /* 0x000164000c1e1920 */
.L_x_73:
[----:B------:R-:W-:Y:S05]  /*33e0*/  BSYNC B1 ;  /* 0x0000000000017941 */ /* 0x000fea0003800000 */
.L_x_72:
[----:B------:R-:W-:Y:S01]  /*33f0*/  IADD3 R20, P5, R34, R19, RZ ;  /* 0x0000001322147210 */ /* 0x000fe20007fbe0ff */
[----:B-----5:R-:W-:Y:S01]  /*3400*/  FMUL R30, R68, R13 ;  /* 0x0000000d441e7220 */ /* 0x020fe20000400000 */
[----:B------:R-:W-:Y:S01]  /*3410*/  ISETP.GT.AND P4, PT, R66, 0x8, P4 ;  /* 0x000000084200780c */ /* 0x000fe20002784270 */
[----:B------:R-:W-:Y:S01]  /*3420*/  BSSY B1, `(.L_x_74) ;  /* 0x000000a000017945 */ /* 0x000fe20003800000 */
[----:B--2---:R-:W-:Y:S01]  /*3430*/  IADD3 R26, P6, R26, UR8, RZ ;  /* 0x000000081a1a7c10 */ /* 0x004fe2000ffde0ff */
[----:B------:R-:W-:Y:S01]  /*3440*/  FFMA R49, R49, R12, R30 ;  /* 0x0000000c31317223 */ /* 0x000fe2000000001e */
[----:B----4-:R-:W-:Y:S01]  /*3450*/  IMAD.X R21, R35, 0x1, R6, P5 ;  /* 0x0000000123157824 */ /* 0x010fe200028e0606 */
[----:B------:R-:W-:Y:S02]  /*3460*/  ISETP.GT.AND P0, PT, R4, 0x38, PT ;  /* 0x000000380400780c */ /* 0x000fe40003f04270 */
[----:B------:R-:W-:Y:S02]  /*3470*/  IADD3 R30, P5, R32, R18, RZ ;  /* 0x00000012201e7210 */ /* 0x000fe40007fbe0ff */
[----:B------:R2:W-:Y:S01]  /*3480*/  @P2 STG.E desc[UR20][R20.64], R49 ;  /* 0x0000003114002986 */ /* 0x0005e2000c101914 */
[----:B------:R-:W-:-:S03]  /*3490*/  IADD3.X R27, R27, UR9, RZ, P6, !PT ;  /* 0x000000091b1b7c10 */ /* 0x000fc6000b7fe4ff */
[----:B------:R-:W-:Y:S07]  /*34a0*/  @!P4 BRA `(.L_x_75) ;  /* 0x000000000004c947 */ /* 0x000fee0003800000 */
[----:B------:R4:W5:Y:S02]  /*34b0*/  LDG.E.LTC128B R68, desc[UR20][R26.64] ;  /* 0x000000141a447981 */ /* 0x000964000c1e1920 */
.L_x_75:
[----:B------:R-:W-:Y:S05]  /*34c0*/  BSYNC B1 ;  /* 0x0000000000017941 */ /* 0x000fea0003800000 */
.L_x_74:
[----:B----45:R-:W-:Y:S01]  /*34d0*/  FMUL R27, R68, R13 ;  /* 0x0000000d441b7220 */ /* 0x030fe20000400000 */
[----:B------:R-:W-:Y:S01]  /*34e0*/  IMAD.X R31, R33, 0x1, R5, P5 ;  /* 0x00000001211f7824 */ /* 0x000fe200028e0605 */
[----:B------:R-:W-:Y:S01]  /*34f0*/  ISETP.GT.AND P1, PT, R66, 0x8, P1 ;  /* 0x000000084200780c */ /* 0x000fe20000f24270 */
[----:B------:R-:W-:Y:S01]  /*3500*/  BSSY B1, `(.L_x_76) ;  /* 0x0000008000017945 */ /* 0x000fe20003800000 */
[----:B------:R-:W-:Y:S01]  /*3510*/  FFMA R27, R50, R12, R27 ;  /* 0x0000000c321b7223 */ /* 0x000fe2000000001b */
[----:B------:R-:W-:Y:S02]  /*3520*/  IADD3 R24, P5, R24, UR8, RZ ;  /* 0x0000000818187c10 */ /* 0x000fe4000ffbe0ff */
[----:B------:R-:W-:Y:S02]  /*3530*/  ISETP.GT.AND P2, PT, R4, 0x39, PT ;  /* 0x000000390400780c */ /* 0x000fe40003f44270 */
[----:B------:R4:W-:Y:S01]  /*3540*/  @P4 STG.E desc[UR20][R30.64], R27 ;  /* 0x0000001b1e004986 */ /* 0x0009e2000c101914 */
[----:B------:R-:W-:-:S05]  /*3550*/  IADD3.X R25, R25, UR9, RZ, P5, !PT ;  /* 0x0000000919197c10 */ /* 0x000fca000affe4ff */
[----:B------:R-:W-:Y:S05]  /*3560*/  @!P1 BRA `(.L_x_77) ;  /* 0x0000000000049947 */ /* 0x000fea0003800000 */
[----:B------:R0:W5:Y:S02]  /*3570*/  LDG.E.LTC128B R68, desc[UR20][R24.64] ;  /* 0x0000001418447981 */ /* 0x000164000c1e1920 */
.L_x_77:
[----:B------:R-:W-:Y:S05]  /*3580*/  BSYNC B1 ;  /* 0x0000000000017941 */ /* 0x000fea0003800000 */
.L_x_76:
[----:B0-----:R-:W-:Y:S01]  /*3590*/  IADD3 R24, P6, R34, R18, RZ ;  /* 0x0000001222187210 */ /* 0x001fe20007fde0ff */
[----:B-----5:R-:W-:Y:S01]  /*35a0*/  FMUL R4, R68, R13 ;  /* 0x0000000d44047220 */ /* 0x020fe20000400000 */
[----:B------:R-:W-:Y:S01]  /*35b0*/  ISETP.GT.AND P4, PT, R66, RZ, P0 ;  /* 0x000000ff4200720c */ /* 0x000fe20000784270 */
[----:B------:R-:W-:Y:S01]  /*35c0*/  BSSY B1, `(.L_x_78) ;  /* 0x0000009000017945 */ /* 0x000fe20003800000 */
[----:B------:R-:W-:Y:S01]  /*35d0*/  IADD3 R26, P5, R28, R19, RZ ;  /* 0x000000131c1a7210 */ /* 0x000fe20007fbe0ff */
[----:B------:R-:W-:Y:S02]  /*35e0*/  IMAD.X R25, R35, 0x1, R5, P6 ;  /* 0x0000000123197824 */ /* 0x000fe400030e0605 */
[----:B------:R-:W-:-:S05]  /*35f0*/  FFMA R51, R51, R12, R4 ;  /* 0x0000000c33337223 */ /* 0x000fca0000000004 */
[----:B------:R0:W-:Y:S03]  /*3600*/  @P1 STG.E desc[UR20][R24.64], R51 ;  /* 0x0000003318001986 */ /* 0x0001e6000c101914 */
[----:B------:R-:W-:Y:S05]  /*3610*/  @!P4 BRA `(.L_x_79) ;  /* 0x00000000000cc947 */ /* 0x000fea0003800000 */
[----:B0-----:R-:W-:-:S04]  /*3620*/  IADD3 R24, P1, R22, UR10, RZ ;  /* 0x0000000a16187c10 */ /* 0x001fc8000ff3e0ff */
[----:B------:R-:W-:-:S05]  /*3630*/  IADD3.X R25, R23, UR11, RZ, P1, !PT ;  /* 0x0000000b17197c10 */ /* 0x000fca0008ffe4ff */
[----:B------:R0:W5:Y:S04]  /*3640*/  LDG.E.LTC128B R68, desc[UR20][R24.64] ;  /* 0x0000001418447981 */ /* 0x000168000c1e1920 */
.L_x_79:
[----:B------:R-:W-:Y:S05]  /*3650*/  BSYNC B1 ;  /* 0x0000000000017941 */ /* 0x000fea0003800000 */
.L_x_78:
[----:B0----5:R-:W-:Y:S01]  /*3660*/  FMUL R25, R68, R13 ;  /* 0x0000000d44197220 */ /* 0x021fe20000400000 */
[----:B----4-:R-:W-:Y:S01]  /*3670*/  IMAD.X R27, R29, 0x1, R6, P5 ;  /* 0x000000011d1b7824 */ /* 0x010fe200028e0606 */
        /* <DEDUP_REMOVED lines=9> */
.L_x_81:
[----:B------:R-:W-:Y:S05]  /*3710*/  BSYNC B1 ;  /* 0x0000000000017941 */ /* 0x000fea0003800000 */
.L_x_80:
[----:B-----5:R-:W-:Y:S01]  /*3720*/  FMUL R4, R68, R13 ;  /* 0x0000000d44047220 */ /* 0x020fe20000400000 */
[----:B0-----:R-:W-:Y:S01]  /*3730*/  IMAD.X R31, R21, 0x1, R6, P5 ;  /* 0x00000001151f7824 */ /* 0x001fe200028e0606 */
[----:B------:R-:W-:Y:S01]  /*3740*/  ISETP.GT.AND P0, PT, R66, 0x8, P0 ;  /* 0x000000084200780c */ /* 0x000fe20000704270 */
[----:B------:R-:W-:Y:S01]  /*3750*/  BSSY B1, `(.L_x_82) ;  /* 0x0000008000017945 */ /* 0x000fe20003800000 */
[----:B------:R-:W-:Y:S01]  /*3760*/  FFMA R53, R53, R12, R4 ;  /* 0x0000000c35357223 */ /* 0x000fe20000000004 */
[----:B-1----:R-:W-:Y:S02]  /*3770*/  IADD3 R22, P4, R22, UR8, RZ ;  /* 0x0000000816167c10 */ /* 0x002fe4000ff9e0ff */
[----:B----4-:R-:W-:Y:S02]  /*3780*/  IADD3 R24, P5, R28, R18, RZ ;  /* 0x000000121c187210 */ /* 0x010fe40007fbe0ff */
[----:B------:R0:W-:Y:S01]  /*3790*/  @P1 STG.E desc[UR20][R30.64], R53 ;  /* 0x000000351e001986 */ /* 0x0001e2000c101914 */
[----:B------:R-:W-:-:S05]  /*37a0*/  IADD3.X R23, R23, UR9, RZ, P4, !PT ;  /* 0x0000000917177c10 */ /* 0x000fca000a7fe4ff */
[----:B------:R-:W-:Y:S05]  /*37b0*/  @!P0 BRA `(.L_x_83) ;  /* 0x0000000000048947 */ /* 0x000fea0003800000 */
[----:B------:R1:W5:Y:S02]  /*37c0*/  LDG.E.LTC128B R68, desc[UR20][R22.64] ;  /* 0x0000001416447981 */ /* 0x000364000c1e1920 */
.L_x_83:
[----:B------:R-:W-:Y:S05]  /*37d0*/  BSYNC B1 ;  /* 0x0000000000017941 */ /* 0x000fea0003800000 */
.L_x_82:
[----:B------:R-:W-:Y:S01]  /*37e0*/  ISETP.GT.AND P2, PT, R66, 0x8, P2 ;  /* 0x000000084200780c */ /* 0x000fe20001744270 */
[----:B-----5:R-:W-:Y:S01]  /*37f0*/  FMUL R19, R68, R13 ;  /* 0x0000000d44137220 */ /* 0x020fe20000400000 */
[----:B------:R-:W-:Y:S01]  /*3800*/  IMAD.X R25, R29, 0x1, R5, P5 ;  /* 0x000000011d197824 */ /* 0x000fe200028e0605 */
[----:B------:R-:W-:Y:S02]  /*3810*/  BSSY B1, `(.L_x_84) ;  /* 0x0000007000017945 */ /* 0x000fe40003800000 */
[----:B------:R-:W-:-:S05]  /*3820*/  FFMA R19, R54, R12, R19 ;  /* 0x0000000c36137223 */ /* 0x000fca0000000013 */
[----:B------:R4:W-:Y:S01]  /*3830*/  @P0 STG.E desc[UR20][R24.64], R19 ;  /* 0x0000001318000986 */ /* 0x0009e2000c101914 */
[----:B-1----:R-:W-:-:S04]  /*3840*/  IADD3 R22, P0, R36, UR8, RZ ;  /* 0x0000000824167c10 */ /* 0x002fc8000ff1e0ff */
[----:B------:R-:W-:Y:S01]  /*3850*/  IADD3.X R23, R37, UR9, RZ, P0, !PT ;  /* 0x0000000925177c10 */ /* 0x000fe200087fe4ff */
[----:B------:R-:W-:Y:S08]  /*3860*/  @!P2 BRA `(.L_x_85) ;  /* 0x000000000004a947 */ /* 0x000ff00003800000 */
[----:B------:R1:W5:Y:S02]  /*3870*/  LDG.E.LTC128B R68, desc[UR20][R22.64] ;  /* 0x0000001416447981 */ /* 0x000364000c1e1920 */
.L_x_85:
[----:B------:R-:W-:Y:S05]  /*3880*/  BSYNC B1 ;  /* 0x0000000000017941 */ /* 0x000fea0003800000 */
.L_x_84:
[----:B------:R-:W-:Y:S05]  /*3890*/  @!P2 BRA `(.L_x_86) ;  /* 0x0000000800d4a947 */ /* 0x000fea0003800000 */
[----:B------:R-:W-:Y:S01]  /*38a0*/  IADD3 R18, P0, R20, R18, RZ ;  /* 0x0000001214127210 */ /* 0x000fe20007f1e0ff */
[----:B-----5:R-:W-:-:S04]  /*38b0*/  FMUL R68, R68, R13 ;  /* 0x0000000d44447220 */ /* 0x020fc80000400000 */
[----:B----4-:R-:W-:Y:S02]  /*38c0*/  IMAD.X R19, R21, 0x1, R5, P0 ;  /* 0x0000000115137824 */ /* 0x010fe400000e0605 */
[----:B------:R-:W-:-:S05]  /*38d0*/  FFMA R55, R55, R12, R68 ;  /* 0x0000000c37377223 */ /* 0x000fca0000000044 */
[----:B------:R4:W-:Y:S01]  /*38e0*/  STG.E desc[UR20][R18.64], R55 ;  /* 0x0000003712007986 */ /* 0x0009e2000c101914 */
[----:B------:R-:W-:Y:S05]  /*38f0*/  BRA `(.L_x_86) ;  /* 0x0000000800bc7947 */ /* 0x000fea0003800000 */
.L_x_27:
[----:B------:R-:W-:Y:S01]  /*3900*/  ULDC.64 UR8, c[0x0][0x6c0] ;  /* 0x0001b00000087ab9 */ /* 0x000fe20000000a00 */
[----:B------:R-:W-:Y:S01]  /*3910*/  ISETP.GT.AND P2, PT, R4, 0x1, PT ;  /* 0x000000010400780c */ /* 0x000fe20003f44270 */
[-C--:B------:R-:W-:Y:S01]  /*3920*/  FMUL R5, R24, R12.reuse ;  /* 0x0000000c18057220 */ /* 0x080fe20000400000 */
[----:B------:R-:W-:Y:S01]  /*3930*/  LEA R18, P0, R68, UR8, 0x2 ;  /* 0x0000000844127c11 */ /* 0x000fe2000f8010ff */
[-C--:B------:R-:W-:Y:S01]  /*3940*/  FMUL R25, R25, R12.reuse ;  /* 0x0000000c19197220 */ /* 0x080fe20000400000 */
[----:B------:R-:W-:Y:S01]  /*3950*/  ISETP.GT.AND P4, PT, R66, RZ, P2 ;  /* 0x000000ff4200720c */ /* 0x000fe20001784270 */
[----:B------:R-:W-:Y:S01]  /*3960*/  IMAD.SHL.U32 R61, R72, 0x20, RZ ;  /* 0x00000020483d7824 */ /* 0x000fe200078e00ff */
[----:B------:R-:W-:Y:S01]  /*3970*/  LEA.HI.X R19, R68, UR9, R57, 0x2, P0 ;  /* 0x0000000944137c11 */ /* 0x000fe200080f1439 */
[-C--:B------:R-:W-:Y:S01]  /*3980*/  FMUL R57, R26, R12.reuse ;  /* 0x0000000c1a397220 */ /* 0x080fe20000400000 */
[----:B------:R-:W-:Y:S01]  /*3990*/  ISETP.GT.AND P1, PT, R66, 0x8, P1 ;  /* 0x000000084200780c */ /* 0x000fe20000f24270 */
[----:B------:R-:W-:Y:S01]  /*39a0*/  FMUL R27, R27, R12 ;  /* 0x0000000c1b1b7220 */ /* 0x000fe20000400000 */
[----:B------:R-:W-:Y:S01]  /*39b0*/  ISETP.GT.AND P0, PT, R4, 0x8, PT ;  /* 0x000000080400780c */ /* 0x000fe20003f04270 */
[----:B------:R0:W-:Y:S01]  /*39c0*/  @P5 STG.E desc[UR20][R18.64], R5 ;  /* 0x0000000512005986 */ /* 0x0001e2000c101914 */
[----:B------:R-:W-:Y:S01]  /*39d0*/  LEA R20, P5, R72, R18, 0x2 ;  /* 0x0000001248147211 */ /* 0x000fe200078a10ff */
[-C--:B------:R-:W-:Y:S01]  /*39e0*/  FMUL R29, R29, R12.reuse ;  /* 0x0000000c1d1d7220 */ /* 0x080fe20000400000 */
[----:B------:R-:W-:Y:S01]  /*39f0*/  ISETP.GT.AND P2, PT, R66, 0x8, P2 ;  /* 0x000000084200780c */ /* 0x000fe20001744270 */
[-C--:B------:R-:W-:Y:S01]  /*3a00*/  FMUL R31, R31, R12.reuse ;  /* 0x0000000c1f1f7220 */ /* 0x080fe20000400000 */
[C-C-:B------:R-:W-:Y:S01]  /*3a10*/  LEA.HI.X R21, R72.reuse, R19, R73.reuse, 0x2, P5 ;  /* 0x0000001348157211 */ /* 0x140fe200028f1449 */
[-C--:B------:R-:W-:Y:S01]  /*3a20*/  FMUL R33, R33, R12.reuse ;  /* 0x0000000c21217220 */ /* 0x080fe20000400000 */
[----:B------:R-:W-:Y:S01]  /*3a30*/  SHF.L.U64.HI R59, R72, 0x5, R73 ;  /* 0x00000005483b7819 */ /* 0x000fe20000010249 */
[----:B------:R-:W-:Y:S01]  /*3a40*/  FMUL R35, R35, R12 ;  /* 0x0000000c23237220 */ /* 0x000fe20000400000 */
[----:B------:R-:W-:Y:S01]  /*3a50*/  ISETP.GT.AND P5, PT, R66, RZ, P0 ;  /* 0x000000ff4200720c */ /* 0x000fe200007a4270 */
[----:B------:R1:W-:Y:S01]  /*3a60*/  @P4 STG.E desc[UR20][R20.64], R25 ;  /* 0x0000001914004986 */ /* 0x0003e2000c101914 */
[C---:B------:R-:W-:Y:S01]  /*3a70*/  IADD3 R22, P4, R61.reuse, R18, RZ ;  /* 0x000000123d167210 */ /* 0x040fe20007f9e0ff */
[----:B0-----:R-:W-:Y:S01]  /*3a80*/  FMUL R5, R28, R12 ;  /* 0x0000000c1c057220 */ /* 0x001fe20000400000 */
[----:B------:R-:W-:Y:S01]  /*3a90*/  IADD3 R24, P6, R61, R20, RZ ;  /* 0x000000143d187210 */ /* 0x000fe20007fde0ff */
[----:B------:R0:W-:Y:S01]  /*3aa0*/  @P1 STG.E desc[UR20][R18.64+0x20], R57 ;  /* 0x0000203912001986 */ /* 0x0001e2000c101914 */
[----:B------:R-:W-:Y:S01]  /*3ab0*/  ISETP.GT.AND P1, PT, R4, 0x9, PT ;  /* 0x000000090400780c */ /* 0x000fe20003f24270 */
[----:B------:R-:W-:Y:S01]  /*3ac0*/  IMAD.X R23, R59, 0x1, R19, P4 ;  /* 0x000000013b177824 */ /* 0x000fe200020e0613 */
[C---:B------:R-:W-:Y:S01]  /*3ad0*/  ISETP.GT.AND P0, PT, R66.reuse, 0x8, P0 ;  /* 0x000000084200780c */ /* 0x040fe20000704270 */
[----:B------:R2:W-:Y:S01]  /*3ae0*/  @P2 STG.E desc[UR20][R20.64+0x20], R27 ;  /* 0x0000201b14002986 */ /* 0x0005e2000c101914 */
[C---:B------:R-:W-:Y:S01]  /*3af0*/  ISETP.GT.AND P4, PT, R66.reuse, RZ, P1 ;  /* 0x000000ff4200720c */ /* 0x040fe20000f84270 */
[-C--:B------:R-:W-:Y:S01]  /*3b00*/  FMUL R37, R37, R12.reuse ;  /* 0x0000000c25257220 */ /* 0x080fe20000400000 */
[----:B------:R-:W-:Y:S01]  /*3b10*/  IADD3 R63, P2, R61, 0x20, RZ ;  /* 0x000000203d3f7810 */ /* 0x000fe20007f5e0ff */
[----:B------:R3:W-:Y:S01]  /*3b20*/  @P5 STG.E desc[UR20][R22.64], R5 ;  /* 0x0000000516005986 */ /* 0x0007e2000c101914 */
[----:B-1----:R-:W-:Y:S01]  /*3b30*/  IMAD.X R25, R59, 0x1, R21, P6 ;  /* 0x000000013b197824 */ /* 0x002fe200030e0615 */
[----:B------:R-:W-:Y:S01]  /*3b40*/  ISETP.GT.AND P1, PT, R66, 0x8, P1 ;  /* 0x000000084200780c */ /* 0x000fe20000f24270 */
[----:B------:R-:W-:Y:S01]  /*3b50*/  FMUL R39, R39, R12 ;  /* 0x0000000c27277220 */ /* 0x000fe20000400000 */
[----:B0-----:R-:W-:Y:S01]  /*3b60*/  IADD3 R18, P5, R63, R18, RZ ;  /* 0x000000123f127210 */ /* 0x001fe20007fbe0ff */
[----:B------:R-:W-:Y:S01]  /*3b70*/  IMAD.X R67, RZ, RZ, R59, P2 ;  /* 0x000000ffff437224 */ /* 0x000fe200010e063b */
[----:B------:R-:W-:Y:S01]  /*3b80*/  ISETP.GT.AND P2, PT, R4, 0x10, PT ;  /* 0x000000100400780c */ /* 0x000fe20003f44270 */
[----:B------:R-:W-:Y:S01]  /*3b90*/  FMUL R57, R30, R12 ;  /* 0x0000000c1e397220 */ /* 0x000fe20000400000 */
[----:B------:R-:W-:Y:S01]  /*3ba0*/  IADD3 R26, P6, R61, R22, RZ ;  /* 0x000000163d1a7210 */ /* 0x000fe20007fde0ff */
[----:B------:R-:W-:Y:S01]  /*3bb0*/  IMAD.X R19, R67, 0x1, R19, P5 ;  /* 0x0000000143137824 */ /* 0x000fe200028e0613 */
[----:B------:R-:W-:Y:S01]  /*3bc0*/  @P4 STG.E desc[UR20][R24.64], R29 ;  /* 0x0000001d18004986 */ /* 0x000fe2000c101914 */
[----:B--2---:R-:W-:Y:S01]  /*3bd0*/  IADD3 R20, P4, R63, R20, RZ ;  /* 0x000000143f147210 */ /* 0x004fe20007f9e0ff */
[----:B---3--:R-:W-:Y:S01]  /*3be0*/  FMUL R5, R32, R12 ;  /* 0x0000000c20057220 */ /* 0x008fe20000400000 */
[----:B------:R-:W-:Y:S01]  /*3bf0*/  ISETP.GT.AND P5, PT, R66, RZ, P2 ;  /* 0x000000ff4200720c */ /* 0x000fe200017a4270 */
[----:B------:R0:W-:Y:S01]  /*3c00*/  @P0 STG.E desc[UR20][R18.64], R57 ;  /* 0x0000003912000986 */ /* 0x0001e2000c101914 */
[----:B------:R-:W-:Y:S01]  /*3c10*/  ISETP.GT.AND P0, PT, R4, 0x11, PT ;  /* 0x000000110400780c */ /* 0x000fe20003f04270 */
[----:B------:R-:W-:-:S02]  /*3c20*/  IMAD.X R21, R67, 0x1, R21, P4 ;  /* 0x0000000143157824 */ /* 0x000fc400020e0615 */
[-C--:B------:R-:W-:Y:S01]  /*3c30*/  FMUL R41, R41, R12.reuse ;  /* 0x0000000c29297220 */ /* 0x080fe20000400000 */
[----:B------:R-:W-:Y:S01]  /*3c40*/  IMAD.X R27, R59, 0x1, R23, P6 ;  /* 0x000000013b1b7824 */ /* 0x000fe200030e0617 */
[C---:B------:R-:W-:Y:S01]  /*3c50*/  ISETP.GT.AND P4, PT, R66.reuse, RZ, P0 ;  /* 0x000000ff4200720c */ /* 0x040fe20000784270 */
[-C--:B------:R-:W-:Y:S01]  /*3c60*/  FMUL R43, R43, R12.reuse ;  /* 0x0000000c2b2b7220 */ /* 0x080fe20000400000 */
[----:B------:R1:W-:Y:S01]  /*3c70*/  @P1 STG.E desc[UR20][R20.64], R31 ;  /* 0x0000001f14001986 */ /* 0x0003e2000c101914 */
[----:B------:R-:W-:Y:S01]  /*3c80*/  ISETP.GT.AND P1, PT, R66, 0x8, P2 ;  /* 0x000000084200780c */ /* 0x000fe20001724270 */
[----:B------:R-:W-:Y:S01]  /*3c90*/  FMUL R45, R45, R12 ;  /* 0x0000000c2d2d7220 */ /* 0x000fe20000400000 */
[----:B------:R-:W-:Y:S01]  /*3ca0*/  IADD3 R28, P2, R61, R24, RZ ;  /* 0x000000183d1c7210 */ /* 0x000fe20007f5e0ff */
[----:B------:R-:W-:Y:S01]  /*3cb0*/  FMUL R47, R47, R12 ;  /* 0x0000000c2f2f7220 */ /* 0x000fe20000400000 */
[----:B------:R2:W-:Y:S01]  /*3cc0*/  @P5 STG.E desc[UR20][R26.64], R5 ;  /* 0x000000051a005986 */ /* 0x0005e2000c101914 */
[----:B0-----:R-:W-:Y:S01]  /*3cd0*/  IADD3 R18, P5, R63, R22, RZ ;  /* 0x000000163f127210 */ /* 0x001fe20007fbe0ff */
[-C--:B------:R-:W-:Y:S01]  /*3ce0*/  FMUL R57, R34, R12.reuse ;  /* 0x0000000c22397220 */ /* 0x080fe20000400000 */
[----:B------:R-:W-:Y:S01]  /*3cf0*/  IMAD.X R29, R59, 0x1, R25, P2 ;  /* 0x000000013b1d7824 */ /* 0x000fe200010e0619 */
[----:B------:R-:W-:Y:S01]  /*3d00*/  ISETP.GT.AND P2, PT, R4, 0x18, PT ;  /* 0x000000180400780c */ /* 0x000fe20003f44270 */
[-C--:B------:R-:W-:Y:S01]  /*3d10*/  FMUL R49, R49, R12.reuse ;  /* 0x0000000c31317220 */ /* 0x080fe20000400000 */
[C---:B------:R-:W-:Y:S01]  /*3d20*/  ISETP.GT.AND P0, PT, R66.reuse, 0x8, P0 ;  /* 0x000000084200780c */ /* 0x040fe20000704270 */
[----:B------:R-:W-:Y:S01]  /*3d30*/  IMAD.X R19, R67, 0x1, R23, P5 ;  /* 0x0000000143137824 */ /* 0x000fe200028e0617 */
[----:B------:R0:W-:Y:S01]  /*3d40*/  @P4 STG.E desc[UR20][R28.64], R33 ;  /* 0x000000211c004986 */ /* 0x0001e2000c101914 */
[----:B------:R-:W-:Y:S01]  /*3d50*/  ISETP.GT.AND P5, PT, R66, RZ, P2 ;  /* 0x000000ff4200720c */ /* 0x000fe200017a4270 */
[----:B-1----:R-:W-:Y:S01]  /*3d60*/  FMUL R31, R38, R12 ;  /* 0x0000000c261f7220 */ /* 0x002fe20000400000 */
[----:B------:R-:W-:Y:S01]  /*3d70*/  IADD3 R20, P4, R63, R24, RZ ;  /* 0x000000183f147210 */ /* 0x000fe20007f9e0ff */
[----:B------:R1:W-:Y:S01]  /*3d80*/  @P1 STG.E desc[UR20][R18.64], R57 ;  /* 0x0000003912001986 */ /* 0x0003e2000c101914 */
[----:B------:R-:W-:Y:S01]  /*3d90*/  IADD3 R22, P6, R61, R26, RZ ;  /* 0x0000001a3d167210 */ /* 0x000fe20007fde0ff */
[-C--:B--2---:R-:W-:Y:S01]  /*3da0*/  FMUL R5, R36, R12.reuse ;  /* 0x0000000c24057220 */ /* 0x084fe20000400000 */
[----:B------:R-:W-:Y:S01]  /*3db0*/  ISETP.GT.AND P1, PT, R4, 0x19, PT ;  /* 0x000000190400780c */ /* 0x000fe20003f24270 */
[----:B------:R-:W-:Y:S01]  /*3dc0*/  IMAD.X R21, R67, 0x1, R25, P4 ;  /* 0x0000000143157824 */ /* 0x000fe200020e0619 */
[C---:B------:R-:W-:Y:S01]  /*3dd0*/  ISETP.GT.AND P2, PT, R66.reuse, 0x8, P2 ;  /* 0x000000084200780c */ /* 0x040fe20001744270 */
[----:B------:R-:W-:Y:S01]  /*3de0*/  IMAD.X R23, R59, 0x1, R27, P6 ;  /* 0x000000013b177824 */ /* 0x000fe200030e061b */
[----:B------:R-:W-:Y:S01]  /*3df0*/  ISETP.GT.AND P4, PT, R66, RZ, P1 ;  /* 0x000000ff4200720c */ /* 0x000fe20000f84270 */
[----:B0-----:R-:W-:Y:S01]  /*3e00*/  FMUL R33, R48, R12 ;  /* 0x0000000c30217220 */ /* 0x001fe20000400000 */
[----:B------:R0:W-:Y:S01]  /*3e10*/  @P0 STG.E desc[UR20][R20.64], R35 ;  /* 0x0000002314000986 */ /* 0x0001e2000c101914 */
[----:B------:R-:W-:Y:S01]  /*3e20*/  IADD3 R24, P0, R61, R28, RZ ;  /* 0x0000001c3d187210 */ /* 0x000fe20007f1e0ff */
[----:B------:R-:W-:Y:S01]  /*3e30*/  FMUL R51, R51, R12 ;  /* 0x0000000c33337220 */ /* 0x000fe20000400000 */
[----:B------:R-:W-:Y:S01]  /*3e40*/  ISETP.GT.AND P1, PT, R66, 0x8, P1 ;  /* 0x000000084200780c */ /* 0x000fe20000f24270 */
[----:B------:R2:W-:Y:S01]  /*3e50*/  @P5 STG.E desc[UR20][R22.64], R5 ;  /* 0x0000000516005986 */ /* 0x0005e2000c101914 */
[----:B-1----:R-:W-:Y:S01]  /*3e60*/  IADD3 R18, P5, R63, R26, RZ ;  /* 0x0000001a3f127210 */ /* 0x002fe20007fbe0ff */
[----:B------:R-:W-:Y:S01]  /*3e70*/  IMAD.X R25, R59, 0x1, R29, P0 ;  /* 0x000000013b197824 */ /* 0x000fe200000e061d */
[----:B------:R-:W-:Y:S01]  /*3e80*/  ISETP.GT.AND P0, PT, R4, 0x20, PT ;  /* 0x000000200400780c */ /* 0x000fe20003f04270 */
[----:B------:R-:W-:Y:S01]  /*3e90*/  FMUL R53, R53, R12 ;  /* 0x0000000c35357220 */ /* 0x000fe20000400000 */
[----:B------:R-:W-:Y:S01]  /*3ea0*/  IADD3 R26, P6, R61, R22, RZ ;  /* 0x000000163d1a7210 */ /* 0x000fe20007fde0ff */
[----:B------:R-:W-:Y:S01]  /*3eb0*/  IMAD.X R19, R67, 0x1, R27, P5 ;  /* 0x0000000143137824 */ /* 0x000fe200028e061b */
[----:B------:R-:W-:Y:S01]  /*3ec0*/  @P4 STG.E desc[UR20][R24.64], R37 ;  /* 0x0000002518004986 */ /* 0x000fe2000c101914 */
[----:B0-----:R-:W-:Y:S01]  /*3ed0*/  IADD3 R20, P5, R63, R28, RZ ;  /* 0x0000001c3f147210 */ /* 0x001fe20007fbe0ff */
[----:B------:R-:W-:Y:S01]  /*3ee0*/  FMUL R55, R55, R12 ;  /* 0x0000000c37377220 */ /* 0x000fe20000400000 */
[----:B------:R-:W-:Y:S01]  /*3ef0*/  ISETP.GT.AND P4, PT, R66, RZ, P0 ;  /* 0x000000ff4200720c */ /* 0x000fe20000784270 */
[----:B------:R0:W-:Y:S01]  /*3f00*/  @P2 STG.E desc[UR20][R18.64], R31 ;  /* 0x0000001f12002986 */ /* 0x0001e2000c101914 */
[----:B------:R-:W-:Y:S01]  /*3f10*/  ISETP.GT.AND P2, PT, R4, 0x21, PT ;  /* 0x000000210400780c */ /* 0x000fe20003f44270 */
[----:B------:R-:W-:-:S02]  /*3f20*/  IMAD.X R21, R67, 0x1, R29, P5 ;  /* 0x0000000143157824 */ /* 0x000fc400028e061d */
[----:B--2---:R-:W-:Y:S01]  /*3f30*/  FMUL R5, R40, R12 ;  /* 0x0000000c28057220 */ /* 0x004fe20000400000 */
[----:B------:R-:W-:Y:S01]  /*3f40*/  IMAD.X R27, R59, 0x1, R23, P6 ;  /* 0x000000013b1b7824 */ /* 0x000fe200030e0617 */
[C---:B------:R-:W-:Y:S01]  /*3f50*/  ISETP.GT.AND P5, PT, R66.reuse, RZ, P2 ;  /* 0x000000ff4200720c */ /* 0x040fe200017a4270 */
[----:B------:R1:W-:Y:S01]  /*3f60*/  @P1 STG.E desc[UR20][R20.64], R39 ;  /* 0x0000002714001986 */ /* 0x0003e2000c101914 */
[----:B------:R-:W-:Y:S02]  /*3f70*/  IADD3 R28, P1, R61, R24, RZ ;  /* 0x000000183d1c7210 */ /* 0x000fe40007f3e0ff */
[C---:B------:R-:W-:Y:S02]  /*3f80*/  ISETP.GT.AND P0, PT, R66.reuse, 0x8, P0 ;  /* 0x000000084200780c */ /* 0x040fe40000704270 */
[----:B------:R2:W-:Y:S01]  /*3f90*/  @P4 STG.E desc[UR20][R26.64], R5 ;  /* 0x000000051a004986 */ /* 0x0005e2000c101914 */
[----:B0-----:R-:W-:Y:S01]  /*3fa0*/  IADD3 R18, P4, R63, R22, RZ ;  /* 0x000000163f127210 */ /* 0x001fe20007f9e0ff */
[----:B------:R-:W-:Y:S01]  /*3fb0*/  IMAD.X R29, R59, 0x1, R25, P1 ;  /* 0x000000013b1d7824 */ /* 0x000fe200008e0619 */
[----:B------:R-:W-:Y:S01]  /*3fc0*/  ISETP.GT.AND P2, PT, R66, 0x8, P2 ;  /* 0x000000084200780c */ /* 0x000fe20001744270 */
[----:B------:R-:W-:Y:S01]  /*3fd0*/  FMUL R31, R42, R12 ;  /* 0x0000000c2a1f7220 */ /* 0x000fe20000400000 */
[----:B------:R-:W-:Y:S01]  /*3fe0*/  ISETP.GT.AND P1, PT, R4, 0x28, PT ;  /* 0x000000280400780c */ /* 0x000fe20003f24270 */
[----:B------:R-:W-:Y:S01]  /*3ff0*/  IMAD.X R19, R67, 0x1, R23, P4 ;  /* 0x0000000143137824 */ /* 0x000fe200020e0617 */
[----:B------:R-:W-:Y:S01]  /*4000*/  @P5 STG.E desc[UR20][R28.64], R41 ;  /* 0x000000291c005986 */ /* 0x000fe2000c101914 */
[----:B-1----:R-:W-:-:S02]  /*4010*/  IADD3 R20, P5, R63, R24, RZ ;  /* 0x000000183f147210 */ /* 0x002fc40007fbe0ff */
[----:B------:R-:W-:Y:S01]  /*4020*/  ISETP.GT.AND P4, PT, R66, RZ, P1 ;  /* 0x000000ff4200720c */ /* 0x000fe20000f84270 */
[----:B------:R0:W-:Y:S01]  /*4030*/  @P0 STG.E desc[UR20][R18.64], R31 ;  /* 0x0000001f12000986 */ /* 0x0001e2000c101914 */
[----:B------:R-:W-:Y:S01]  /*4040*/  ISETP.GT.AND P0, PT, R4, 0x29, PT ;  /* 0x000000290400780c */ /* 0x000fe20003f04270 */
[----:B------:R-:W-:Y:S01]  /*4050*/  IMAD.X R21, R67, 0x1, R25, P5 ;  /* 0x0000000143157824 */ /* 0x000fe200028e0619 */
[----:B------:R-:W-:Y:S01]  /*4060*/  IADD3 R22, P6, R61, R26, RZ ;  /* 0x0000001a3d167210 */ /* 0x000fe20007fde0ff */
[----:B--2---:R-:W-:Y:S01]  /*4070*/  FMUL R5, R44, R12 ;  /* 0x0000000c2c057220 */ /* 0x004fe20000400000 */
[----:B------:R-:W-:Y:S02]  /*4080*/  ISETP.GT.AND P5, PT, R66, RZ, P0 ;  /* 0x000000ff4200720c */ /* 0x000fe400007a4270 */
[----:B------:R1:W-:Y:S01]  /*4090*/  @P2 STG.E desc[UR20][R20.64], R43 ;  /* 0x0000002b14002986 */ /* 0x0003e2000c101914 */
[----:B------:R-:W-:Y:S01]  /*40a0*/  IMAD.X R23, R59, 0x1, R27, P6 ;  /* 0x000000013b177824 */ /* 0x000fe200030e061b */
[----:B------:R-:W-:-:S02]  /*40b0*/  IADD3 R24, P2, R61, R28, RZ ;  /* 0x0000001c3d187210 */ /* 0x000fc40007f5e0ff */
[----:B------:R-:W-:Y:S01]  /*40c0*/  ISETP.GT.AND P1, PT, R66, 0x8, P1 ;  /* 0x000000084200780c */ /* 0x000fe20000f24270 */
[----:B0-----:R-:W-:Y:S01]  /*40d0*/  FMUL R31, R46, R12 ;  /* 0x0000000c2e1f7220 */ /* 0x001fe20000400000 */
[----:B------:R-:W-:Y:S01]  /*40e0*/  @P4 STG.E desc[UR20][R22.64], R5 ;  /* 0x0000000516004986 */ /* 0x000fe2000c101914 */
[----:B------:R-:W-:Y:S01]  /*40f0*/  IADD3 R18, P4, R63, R26, RZ ;  /* 0x0000001a3f127210 */ /* 0x000fe20007f9e0ff */
[----:B------:R-:W-:Y:S01]  /*4100*/  IMAD.X R25, R59, 0x1, R29, P2 ;  /* 0x000000013b197824 */ /* 0x000fe200010e061d */
[----:B------:R-:W-:Y:S02]  /*4110*/  ISETP.GT.AND P0, PT, R66, 0x8, P0 ;  /* 0x000000084200780c */ /* 0x000fe40000704270 */
[----:B------:R-:W-:Y:S01]  /*4120*/  ISETP.GT.AND P2, PT, R4, 0x30, PT ;  /* 0x000000300400780c */ /* 0x000fe20003f44270 */
[----:B------:R-:W-:Y:S01]  /*4130*/  IMAD.X R19, R67, 0x1, R27, P4 ;  /* 0x0000000143137824 */ /* 0x000fe200020e061b */
[----:B------:R-:W-:Y:S01]  /*4140*/  @P5 STG.E desc[UR20][R24.64], R45 ;  /* 0x0000002d18005986 */ /* 0x000fe2000c101914 */
[----:B-1----:R-:W-:-:S02]  /*4150*/  IADD3 R20, P5, R63, R28, RZ ;  /* 0x0000001c3f147210 */ /* 0x002fc40007fbe0ff */
[----:B------:R-:W-:Y:S01]  /*4160*/  ISETP.GT.AND P4, PT, R66, RZ, P2 ;  /* 0x000000ff4200720c */ /* 0x000fe20001784270 */
[----:B------:R0:W-:Y:S01]  /*4170*/  @P1 STG.E desc[UR20][R18.64], R31 ;  /* 0x0000001f12001986 */ /* 0x0001e2000c101914 */
[----:B------:R-:W-:Y:S01]  /*4180*/  IADD3 R26, P6, R61, R22, RZ ;  /* 0x000000163d1a7210 */ /* 0x000fe20007fde0ff */
[----:B------:R-:W-:Y:S01]  /*4190*/  IMAD.X R21, R67, 0x1, R29, P5 ;  /* 0x0000000143157824 */ /* 0x000fe200028e061d */
[----:B------:R-:W-:-:S03]  /*41a0*/  ISETP.GT.AND P1, PT, R4, 0x31, PT ;  /* 0x000000310400780c */ /* 0x000fc60003f24270 */
[----:B------:R-:W-:Y:S01]  /*41b0*/  IMAD.X R27, R59, 0x1, R23, P6 ;  /* 0x000000013b1b7824 */ /* 0x000fe200030e0617 */
[C---:B------:R-:W-:Y:S01]  /*41c0*/  ISETP.GT.AND P5, PT, R66.reuse, RZ, P1 ;  /* 0x000000ff4200720c */ /* 0x040fe20000fa4270 */
[----:B------:R1:W-:Y:S01]  /*41d0*/  @P0 STG.E desc[UR20][R20.64], R47 ;  /* 0x0000002f14000986 */ /* 0x0003e2000c101914 */
[----:B------:R-:W-:Y:S02]  /*41e0*/  ISETP.GT.AND P6, PT, R66, 0x8, P2 ;  /* 0x000000084200780c */ /* 0x000fe400017c4270 */
[----:B------:R-:W-:Y:S01]  /*41f0*/  IADD3 R28, P0, R61, R24, RZ ;  /* 0x000000183d1c7210 */ /* 0x000fe20007f1e0ff */
[----:B------:R2:W-:Y:S01]  /*4200*/  @P4 STG.E desc[UR20][R26.64], R33 ;  /* 0x000000211a004986 */ /* 0x0005e2000c101914 */
[----:B0-----:R-:W-:Y:S01]  /*4210*/  IADD3 R18, P2, R63, R22, RZ ;  /* 0x000000163f127210 */ /* 0x001fe20007f5e0ff */
[----:B------:R-:W-:Y:S01]  /*4220*/  FMUL R31, R50, R12 ;  /* 0x0000000c321f7220 */ /* 0x000fe20000400000 */
[----:B------:R-:W-:Y:S01]  /*4230*/  ISETP.GT.AND P1, PT, R66, 0x8, P1 ;  /* 0x000000084200780c */ /* 0x000fe20000f24270 */
[----:B------:R-:W-:Y:S01]  /*4240*/  IMAD.X R29, R59, 0x1, R25, P0 ;  /* 0x000000013b1d7824 */ /* 0x000fe200000e0619 */
[C---:B------:R-:W-:Y:S01]  /*4250*/  ISETP.GT.AND P0, PT, R4.reuse, 0x38, PT ;  /* 0x000000380400780c */ /* 0x040fe20003f04270 */
[----:B------:R-:W-:Y:S01]  /*4260*/  IMAD.X R19, R67, 0x1, R23, P2 ;  /* 0x0000000143137824 */ /* 0x000fe200010e0617 */
[----:B------:R-:W-:-:S02]  /*4270*/  ISETP.GT.AND P2, PT, R4, 0x39, PT ;  /* 0x000000390400780c */ /* 0x000fc40003f44270 */
[----:B------:R-:W-:Y:S01]  /*4280*/  IADD3 R4, P4, R63, R24, RZ ;  /* 0x000000183f047210 */ /* 0x000fe20007f9e0ff */
[----:B------:R-:W-:Y:S01]  /*4290*/  @P5 STG.E desc[UR20][R28.64], R49 ;  /* 0x000000311c005986 */ /* 0x000fe2000c101914 */
[----:B-1----:R-:W-:-:S03]  /*42a0*/  IADD3 R20, P5, R61, R26, RZ ;  /* 0x0000001a3d147210 */ /* 0x002fc60007fbe0ff */
[----:B------:R-:W-:Y:S01]  /*42b0*/  IMAD.X R5, R67, 0x1, R25, P4 ;  /* 0x0000000143057824 */ /* 0x000fe200020e0619 */
[----:B------:R-:W-:Y:S01]  /*42c0*/  IADD3 R24, P4, R63, R26, RZ ;  /* 0x0000001a3f187210 */ /* 0x000fe20007f9e0ff */
[----:B------:R0:W-:Y:S01]  /*42d0*/  @P6 STG.E desc[UR20][R18.64], R31 ;  /* 0x0000001f12006986 */ /* 0x0001e2000c101914 */
[--C-:B------:R-:W-:Y:S01]  /*42e0*/  IMAD.X R21, R59, 0x1, R27.reuse, P5 ;  /* 0x000000013b157824 */ /* 0x100fe200028e061b */
[C---:B------:R-:W-:Y:S02]  /*42f0*/  ISETP.GT.AND P6, PT, R66.reuse, RZ, P0 ;  /* 0x000000ff4200720c */ /* 0x040fe400007c4270 */
[----:B------:R-:W-:Y:S01]  /*4300*/  IADD3 R22, P5, R61, R28, RZ ;  /* 0x0000001c3d167210 */ /* 0x000fe20007fbe0ff */
[----:B------:R-:W-:Y:S01]  /*4310*/  IMAD.X R25, R67, 0x1, R27, P4 ;  /* 0x0000000143197824 */ /* 0x000fe200020e061b */
[----:B------:R-:W-:Y:S01]  /*4320*/  ISETP.GT.AND P4, PT, R66, RZ, P2 ;  /* 0x000000ff4200720c */ /* 0x000fe20001784270 */
[----:B--2---:R-:W-:Y:S01]  /*4330*/  FMUL R27, R52, R12 ;  /* 0x0000000c341b7220 */ /* 0x004fe20000400000 */
[C---:B------:R-:W-:Y:S01]  /*4340*/  ISETP.GT.AND P0, PT, R66.reuse, 0x8, P0 ;  /* 0x000000084200780c */ /* 0x040fe20000704270 */
[----:B------:R-:W-:Y:S01]  /*4350*/  IMAD.X R23, R59, 0x1, R29, P5 ;  /* 0x000000013b177824 */ /* 0x000fe200028e061d */
[----:B------:R-:W-:Y:S01]  /*4360*/  ISETP.GT.AND P2, PT, R66, 0x8, P2 ;  /* 0x000000084200780c */ /* 0x000fe20001744270 */
[----:B------:R1:W-:Y:S01]  /*4370*/  @P1 STG.E desc[UR20][R4.64], R51 ;  /* 0x0000003304001986 */ /* 0x0003e2000c101914 */
[----:B0-----:R-:W-:Y:S01]  /*4380*/  IADD3 R18, P5, R63, R28, RZ ;  /* 0x0000001c3f127210 */ /* 0x001fe20007fbe0ff */
[----:B------:R-:W-:-:S02]  /*4390*/  FMUL R31, R54, R12 ;  /* 0x0000000c361f7220 */ /* 0x000fc40000400000 */
[----:B------:R1:W-:Y:S02]  /*43a0*/  @P6 STG.E desc[UR20][R20.64], R27 ;  /* 0x0000001b14006986 */ /* 0x0003e4000c101914 */
[----:B------:R-:W-:Y:S02]  /*43b0*/  IMAD.X R19, R67, 0x1, R29, P5 ;  /* 0x0000000143137824 */ /* 0x000fe400028e061d */
[----:B------:R1:W-:Y:S04]  /*43c0*/  @P4 STG.E desc[UR20][R22.64], R53 ;  /* 0x0000003516004986 */ /* 0x0003e8000c101914 */
[----:B------:R1:W-:Y:S04]  /*43d0*/  @P0 STG.E desc[UR20][R24.64], R31 ;  /* 0x0000001f18000986 */ /* 0x0003e8000c101914 */
[----:B------:R1:W-:Y:S02]  /*43e0*/  @P2 STG.E desc[UR20][R18.64], R55 ;  /* 0x0000003712002986 */ /* 0x0003e4000c101914 */
.L_x_86:
[----:B------:R-:W-:Y:S05]  /*43f0*/  BSYNC B0 ;  /* 0x0000000000007941 */ /* 0x000fea0003800000 */
.L_x_26:
[C---:B------:R-:W-:Y:S01]  /*4400*/  LEA R2, P0, R8.reuse, R2, 0x1 ;  /* 0x0000000208027211 */ /* 0x040fe200078008ff */
[----:B------:R-:W-:Y:S01]  /*4410*/  ULDC.64 UR8, c[0x0][0x750] ;  /* 0x0001d40000087ab9 */ /* 0x000fe20000000a00 */
[----:B-1----:R-:W-:Y:S01]  /*4420*/  IMAD.U32 R4, RZ, RZ, UR13 ;  /* 0x0000000dff047e24 */ /* 0x002fe2000f8e00ff */
[----:B----4-:R-:W-:Y:S01]  /*4430*/  PRMT R18, RZ, 0x7610, R18 ;  /* 0x00007610ff127816 */ /* 0x010fe20000000012 */
[----:B------:R-:W-:Y:S01]  /*4440*/  IMAD.MOV.U32 R6, RZ, RZ, -0x1 ;  /* 0xffffffffff067424 */ /* 0x000fe200078e00ff */
[----:B------:R-:W-:Y:S01]  /*4450*/  LEA.HI.X R3, R8, R3, R0, 0x1, P0 ;  /* 0x0000000308037211 */ /* 0x000fe200000f0c00 */
[----:B------:R1:W-:Y:S01]  /*4460*/  SYNCS.ARRIVE.TRANS64.A1T0 RZ, [R4+UR22], RZ ;  /* 0x000000ff04ff79a7 */ /* 0x0003e20008100016 */
[----:B------:R-:W-:Y:S01]  /*4470*/  ISETP.GE.U32.AND P0, PT, R2, UR8, PT ;  /* 0x0000000802007c0c */ /* 0x000fe2000bf06070 */
[----:B------:R-:W-:-:S03]  /*4480*/  IMAD.MOV.U32 R5, RZ, RZ, -0x1 ;  /* 0xffffffffff057424 */ /* 0x000fc600078e00ff */
[----:B------:R-:W-:Y:S01]  /*4490*/  ISETP.GE.U32.AND.EX P0, PT, R3, UR9, PT, P0 ;  /* 0x0000000903007c0c */ /* 0x000fe2000bf06100 */
[----:B-1----:R-:W-:-:S12]  /*44a0*/  IMAD.MOV.U32 R4, RZ, RZ, -0x1 ;  /* 0xffffffffff047424 */ /* 0x002fd800078e00ff */
[----:B------:R-:W-:Y:S05]  /*44b0*/  @P0 BRA `(.L_x_87) ;  /* 0x0000000400600947 */ /* 0x000fea0003800000 */
[----:B------:R-:W1:Y:S01]  /*44c0*/  S2R R28, SR_CTAID.X ;  /* 0x00000000001c7919 */ /* 0x000e620000002500 */
[----:B------:R-:W4:Y:S01]  /*44d0*/  LDC.64 R22, c[0x0][0x728] ;  /* 0x0001ca00ff167b82 */ /* 0x000f220000000a00 */
[----:B------:R-:W-:Y:S01]  /*44e0*/  ULDC UR8, c[0x0][0x150] ;  /* 0x0000540000087ab9 */ /* 0x000fe20000000800 */
[----:B--2---:R-:W-:Y:S01]  /*44f0*/  IMAD.MOV.U32 R20, RZ, RZ, R2 ;  /* 0x000000ffff147224 */ /* 0x004fe200078e0002 */
[----:B0-----:R-:W0:Y:S01]  /*4500*/  S2R R30, SR_CTAID.Y ;  /* 0x00000000001e7919 */ /* 0x001e220000002600 */
[----:B------:R-:W-:-:S04]  /*4510*/  IMAD.MOV.U32 R21, RZ, RZ, R3 ;  /* 0x000000ffff157224 */ /* 0x000fc800078e0003 */
[----:B------:R-:W2:Y:S08]  /*4520*/  LDC R31, c[0x0][0x144] ;  /* 0x00005100ff1f7b82 */ /* 0x000eb00000000800 */
[----:B------:R-:W0:Y:S08]  /*4530*/  LDC R6, c[0x0][0x730] ;  /* 0x0001cc00ff067b82 */ /* 0x000e300000000800 */
[----:B------:R-:W0:Y:S01]  /*4540*/  LDC.64 R26, c[0x0][0x720] ;  /* 0x0001c800ff1a7b82 */ /* 0x000e220000000a00 */
[----:B----4-:R-:W-:-:S04]  /*4550*/  ISETP.NE.U32.AND P0, PT, R22, RZ, PT ;  /* 0x000000ff1600720c */ /* 0x010fc80003f05070 */
[----:B------:R-:W-:Y:S02]  /*4560*/  ISETP.NE.AND.EX P0, PT, R23, RZ, PT, P0 ;  /* 0x000000ff1700720c */ /* 0x000fe40003f05300 */
[----:B-1----:R-:W-:-:S05]  /*4570*/  I2FP.F32.U32 R4, R28 ;  /* 0x0000001c00047245 */ /* 0x002fca0000201000 */
[----:B------:R-:W-:-:S04]  /*4580*/  FMUL R4, R4, UR8 ;  /* 0x0000000804047c20 */ /* 0x000fc80008400000 */
[----:B------:R1:W4:Y:S02]  /*4590*/  F2I.U32.TRUNC.NTZ R29, R4 ;  /* 0x00000004001d7305 */ /* 0x000324000020f000 */
[----:B--2---:R-:W-:Y:S05]  /*45a0*/  @!P0 BRA `(.L_x_88) ;  /* 0x0000000000288947 */ /* 0x004fea0003800000 */
[----:B------:R-:W2:Y:S02]  /*45b0*/  LDC R5, c[0x0][0x734] ;  /* 0x0001cd00ff057b82 */ /* 0x000ea40000000800 */
[----:B--2---:R-:W-:-:S05]  /*45c0*/  IADD3 R21, P0, R2, R5, RZ ;  /* 0x0000000502157210 */ /* 0x004fca0007f1e0ff */
[----:B------:R-:W-:-:S04]  /*45d0*/  IMAD.X R25, RZ, RZ, R3, P0 ;  /* 0x000000ffff197224 */ /* 0x000fc800000e0603 */
[----:B-1----:R-:W-:-:S04]  /*45e0*/  IMAD.WIDE.U32 R4, R25, R22, RZ ;  /* 0x0000001619047225 */ /* 0x002fc800078e00ff */
[----:B------:R-:W-:-:S04]  /*45f0*/  IMAD.WIDE.U32 R18, P0, R21, R23, R4 ;  /* 0x0000001715127225 */ /* 0x000fc80007800004 */
[----:B------:R-:W-:-:S04]  /*4600*/  IMAD.WIDE.U32 R4, R21, R22, RZ ;  /* 0x0000001615047225 */ /* 0x000fc800078e00ff */
[----:B------:R-:W-:Y:S01]  /*4610*/  IMAD.X R21, RZ, RZ, RZ, P0 ;  /* 0x000000ffff157224 */ /* 0x000fe200000e06ff */
[----:B------:R-:W-:Y:S01]  /*4620*/  IADD3 RZ, P0, R5, R18, RZ ;  /* 0x0000001205ff7210 */ /* 0x000fe20007f1e0ff */
[----:B------:R-:W-:-:S04]  /*4630*/  IMAD.MOV.U32 R20, RZ, RZ, R19 ;  /* 0x000000ffff147224 */ /* 0x000fc800078e0013 */
[----:B------:R-:W-:-:S08]  /*4640*/  IMAD.WIDE.U32.X R20, R25, R23, R20, P0 ;  /* 0x0000001719147225 */ /* 0x000fd000000e0414 */
.L_x_88:
[-CC-:B0-----:R-:W-:Y:S01]  /*4650*/  SHF.R.U64 R24, R20, R6.reuse, R21.reuse ;  /* 0x0000000614187219 */ /* 0x181fe20000001215 */
[----:B------:R-:W0:Y:S01]  /*4660*/  LDC.64 R34, c[0x0][0x740] ;  /* 0x0001d000ff227b82 */ /* 0x000e220000000a00 */
[----:B-1----:R-:W-:Y:S01]  /*4670*/  SHF.R.U32.HI R4, RZ, R6, R21 ;  /* 0x00000006ff047219 */ /* 0x002fe20000011615 */
[----:B----4-:R-:W-:Y:S01]  /*4680*/  IMAD.MOV R29, RZ, RZ, -R29 ;  /* 0x000000ffff1d7224 */ /* 0x010fe200078e0a1d */
[----:B------:R-:W-:Y:S01]  /*4690*/  IADD3 R19, P0, RZ, -R24, RZ ;  /* 0x80000018ff137210 */ /* 0x000fe20007f1e0ff */
[----:B------:R-:W-:Y:S01]  /*46a0*/  ULDC UR8, c[0x0][0x154] ;  /* 0x0000550000087ab9 */ /* 0x000fe20000000800 */
[----:B------:R-:W-:Y:S02]  /*46b0*/  IMAD.MOV.U32 R21, RZ, RZ, 0x1 ;  /* 0x00000001ff157424 */ /* 0x000fe400078e00ff */
[----:B------:R-:W-:Y:S01]  /*46c0*/  IMAD R29, R31, R29, R28 ;  /* 0x0000001d1f1d7224 */ /* 0x000fe200078e021c */
[----:B------:R-:W1:Y:S01]  /*46d0*/  LDC R18, c[0x0][0x718] ;  /* 0x0001c600ff127b82 */ /* 0x000e620000000800 */
[----:B------:R-:W-:-:S04]  /*46e0*/  IMAD.X R5, RZ, RZ, ~R4, P0 ;  /* 0x000000ffff057224 */ /* 0x000fc800000e0e04 */
[-C--:B------:R-:W-:Y:S02]  /*46f0*/  IMAD R6, R5, R26.reuse, RZ ;  /* 0x0000001a05067224 */ /* 0x080fe400078e02ff */
[C---:B------:R-:W-:Y:S01]  /*4700*/  IMAD.WIDE.U32 R4, R19.reuse, R26, R2 ;  /* 0x0000001a13047225 */ /* 0x040fe200078e0002 */
[----:B------:R-:W2:Y:S03]  /*4710*/  LDC R20, c[0x0][0x708] ;  /* 0x0001c200ff147b82 */ /* 0x000ea60000000800 */
[----:B------:R-:W-:Y:S01]  /*4720*/  IMAD R19, R19, R27, R6 ;  /* 0x0000001b13137224 */ /* 0x000fe200078e0206 */
[----:B------:R-:W-:-:S03]  /*4730*/  I2FP.F32.U32 R6, R30 ;  /* 0x0000001e00067245 */ /* 0x000fc60000201000 */
[----:B------:R-:W-:Y:S01]  /*4740*/  IMAD.IADD R5, R5, 0x1, R19 ;  /* 0x0000000105057824 */ /* 0x000fe200078e0213 */
[----:B------:R-:W4:Y:S01]  /*4750*/  LDC R32, c[0x0][0x758] ;  /* 0x0001d600ff207b82 */ /* 0x000f220000000800 */
[----:B0-----:R-:W-:Y:S01]  /*4760*/  ISETP.NE.U32.AND P0, PT, R34, RZ, PT ;  /* 0x000000ff2200720c */ /* 0x001fe20003f05070 */
[----:B------:R-:W-:-:S03]  /*4770*/  IMAD.MOV.U32 R19, RZ, RZ, -0x1 ;  /* 0xffffffffff137424 */ /* 0x000fc600078e00ff */
[----:B------:R-:W-:-:S03]  /*4780*/  ISETP.NE.AND.EX P0, PT, R35, RZ, PT, P0 ;  /* 0x000000ff2300720c */ /* 0x000fc60003f05300 */
[----:B------:R-:W0:Y:S01]  /*4790*/  LDC R27, c[0x0][0x148] ;  /* 0x00005200ff1b7b82 */ /* 0x000e220000000800 */
[-CC-:B-1----:R-:W-:Y:S02]  /*47a0*/  SHF.R.U64 R22, R4, R18.reuse, R5.reuse ;  /* 0x0000001204167219 */ /* 0x182fe40000001205 */
[----:B------:R-:W-:Y:S01]  /*47b0*/  SHF.R.U32.HI R5, RZ, R18, R5 ;  /* 0x00000012ff057219 */ /* 0x000fe20000011605 */
[----:B------:R-:W-:-:S04]  /*47c0*/  FMUL R18, R6, UR8 ;  /* 0x0000000806127c20 */ /* 0x000fc80008400000 */
[----:B------:R-:W1:Y:S01]  /*47d0*/  LDC R28, c[0x0][0x700] ;  /* 0x0001c000ff1c7b82 */ /* 0x000e620000000800 */
[----:B------:R0:W0:Y:S01]  /*47e0*/  F2I.U32.TRUNC.NTZ R25, R18 ;  /* 0x0000001200197305 */ /* 0x000022000020f000 */
[-CC-:B--2---:R-:W-:Y:S02]  /*47f0*/  SHF.R.U64 R6, R22, R20.reuse, R5.reuse ;  /* 0x0000001416067219 */ /* 0x184fe40000001205 */
[----:B------:R-:W-:-:S04]  /*4800*/  SHF.R.U32.HI R5, RZ, R20, R5 ;  /* 0x00000014ff057219 */ /* 0x000fc80000011605 */
[----:B------:R-:W2:Y:S01]  /*4810*/  LDC R33, c[0x0][0x748] ;  /* 0x0001d200ff217b82 */ /* 0x000ea20000000800 */
[-CC-:B----4-:R-:W-:Y:S02]  /*4820*/  SHF.R.U64 R26, R6, R32.reuse, R5.reuse ;  /* 0x00000020061a7219 */ /* 0x190fe40000001205 */
[-C--:B------:R-:W-:Y:S02]  /*4830*/  SHF.L.U32 R19, R19, R32.reuse, RZ ;  /* 0x0000002013137219 */ /* 0x080fe400000006ff */
[-C--:B------:R-:W-:Y:S01]  /*4840*/  SHF.R.U32.HI R5, RZ, R32.reuse, R5 ;  /* 0x00000020ff057219 */ /* 0x080fe20000011605 */
[----:B------:R-:W-:Y:S01]  /*4850*/  IMAD.MOV.U32 R4, RZ, RZ, R26 ;  /* 0x000000ffff047224 */ /* 0x000fe200078e001a */
[----:B------:R-:W-:Y:S01]  /*4860*/  SHF.L.U32 R32, R21, R32, RZ ;  /* 0x0000002015207219 */ /* 0x000fe200000006ff */
[----:B------:R-:W4:Y:S01]  /*4870*/  LDC R36, c[0x0][0x738] ;  /* 0x0001ce00ff247b82 */ /* 0x000f220000000800 */
[----:B------:R-:W-:-:S07]  /*4880*/  LOP3.LUT R31, RZ, R19, RZ, 0x33, !PT ;  /* 0x00000013ff1f7212 */ /* 0x000fce00078e33ff */
[----:B------:R-:W0:Y:S01]  /*4890*/  LDC R37, c[0x0][0x710] ;  /* 0x0001c400ff257b82 */ /* 0x000e220000000800 */
[----:B------:R-:W-:Y:S05]  /*48a0*/  @!P0 BRA `(.L_x_89) ;  /* 0x0000000000288947 */ /* 0x000fea0003800000 */
[----:B------:R-:W3:Y:S02]  /*48b0*/  LDC R21, c[0x0][0x74c] ;  /* 0x0001d300ff157b82 */ /* 0x000ee40000000800 */
[----:B---3--:R-:W-:-:S05]  /*48c0*/  IADD3 R21, P0, R26, R21, RZ ;  /* 0x000000151a157210 */ /* 0x008fca0007f1e0ff */
[----:B------:R-:W-:-:S04]  /*48d0*/  IMAD.X R23, RZ, RZ, R5, P0 ;  /* 0x000000ffff177224 */ /* 0x000fc800000e0605 */
[----:B------:R-:W-:-:S04]  /*48e0*/  IMAD.WIDE.U32 R4, R23, R34, RZ ;  /* 0x0000002217047225 */ /* 0x000fc800078e00ff */
[----:B0-----:R-:W-:-:S04]  /*48f0*/  IMAD.WIDE.U32 R18, P0, R21, R35, R4 ;  /* 0x0000002315127225 */ /* 0x001fc80007800004 */
[----:B------:R-:W-:-:S04]  /*4900*/  IMAD.WIDE.U32 R4, R21, R34, RZ ;  /* 0x0000002215047225 */ /* 0x000fc800078e00ff */
[----:B------:R-:W-:Y:S01]  /*4910*/  IMAD.X R21, RZ, RZ, RZ, P0 ;  /* 0x000000ffff157224 */ /* 0x000fe200000e06ff */
[----:B------:R-:W-:Y:S01]  /*4920*/  IADD3 RZ, P0, R5, R18, RZ ;  /* 0x0000001205ff7210 */ /* 0x000fe20007f1e0ff */
[----:B------:R-:W-:-:S04]  /*4930*/  IMAD.MOV.U32 R20, RZ, RZ, R19 ;  /* 0x000000ffff147224 */ /* 0x000fc800078e0013 */
[----:B------:R-:W-:-:S08]  /*4940*/  IMAD.WIDE.U32.X R4, R23, R35, R20, P0 ;  /* 0x0000002317047225 */ /* 0x000fd000000e0414 */
.L_x_89:
[----:B--2---:R-:W-:Y:S01]  /*4950*/  SHF.R.U64 R4, R4, R33, R5 ;  /* 0x0000002104047219 */ /* 0x004fe20000001205 */
[----:B-1----:R-:W-:Y:S01]  /*4960*/  VIADD R21, R28, 0xffffffff ;  /* 0xffffffff1c157836 */ /* 0x002fe20000000000 */
[----:B------:R-:W-:Y:S01]  /*4970*/  LOP3.LUT R19, R6, R31, RZ, 0xc0, !PT ;  /* 0x0000001f06137212 */ /* 0x000fe200078ec0ff */
[----:B0-----:R-:W-:Y:S02]  /*4980*/  IMAD.MOV R25, RZ, RZ, -R25 ;  /* 0x000000ffff197224 */ /* 0x001fe400078e0a19 */
[----:B------:R-:W-:Y:S02]  /*4990*/  IMAD.MOV R5, RZ, RZ, -R4 ;  /* 0x000000ffff057224 */ /* 0x000fe400078e0a04 */
[----:B------:R-:W-:Y:S01]  /*49a0*/  IMAD R6, R32, R4, R19 ;  /* 0x0000000420067224 */ /* 0x000fe200078e0213 */
[----:B------:R-:W-:Y:S01]  /*49b0*/  LOP3.LUT R19, R22, R21, RZ, 0xc0, !PT ;  /* 0x0000001516137212 */ /* 0x000fe200078ec0ff */
[----:B------:R-:W-:Y:S02]  /*49c0*/  @P3 IMAD R29, R27, R25, R30 ;  /* 0x000000191b1d3224 */ /* 0x000fe400078e021e */
[----:B----4-:R-:W-:-:S02]  /*49d0*/  IMAD R4, R5, R36, R26 ;  /* 0x0000002405047224 */ /* 0x010fc400078e021a */
[----:B------:R-:W-:Y:S02]  /*49e0*/  IMAD R6, R6, R37, R29 ;  /* 0x0000002506067224 */ /* 0x000fe400078e021d */
[----:B------:R-:W-:Y:S02]  /*49f0*/  IMAD R5, R4, R28, R19 ;  /* 0x0000001c04057224 */ /* 0x000fe400078e0213 */
[----:B------:R-:W-:-:S03]  /*4a00*/  IMAD.MOV.U32 R18, RZ, RZ, 0x1 ;  /* 0x00000001ff127424 */ /* 0x000fc600078e00ff */
[----:B------:R-:W-:Y:S02]  /*4a10*/  SEL R4, R5, R6, !P3 ;  /* 0x0000000605047207 */ /* 0x000fe40005800000 */
[----:B------:R-:W-:Y:S01]  /*4a20*/  SEL R6, R6, R5, !P3 ;  /* 0x0000000506067207 */ /* 0x000fe20005800000 */
[----:B------:R-:W-:-:S07]  /*4a30*/  IMAD.MOV.U32 R5, RZ, RZ, R24 ;  /* 0x000000ffff057224 */ /* 0x000fce00078e0018 */
.L_x_87:
[----:B------:R-:W-:Y:S02]  /*4a40*/  LOP3.LUT P0, RZ, R18, 0xff, RZ, 0xc0, !PT ;  /* 0x000000ff12ff7812 */ /* 0x000fe4000780c0ff */
[----:B------:R-:W-:-:S11]  /*4a50*/  LOP3.LUT R65, R65, 0x1, RZ, 0x3c, !PT ;  /* 0x0000000141417812 */ /* 0x000fd600078e3cff */
[----:B------:R-:W-:Y:S05]  /*4a60*/  @P0 BRA `(.L_x_90) ;  /* 0xffffffcc00180947 */ /* 0x000fea000383ffff */
[----:B------:R-:W-:Y:S05]  /*4a70*/  EXIT ;  /* 0x000000000000794d */ /* 0x000fea0003800000 */
.L_x_14:
[----:B------:R-:W-:-:S08]  /*4a80*/  ISETP.NE.AND P0, PT, R20, RZ, PT ;  /* 0x000000ff1400720c */ /* 0x000fd00003f05270 */
[----:B-----5:R-:W0:-:S00]  /*4a90*/  USETMAXREG.DEALLOC.CTAPOOL 0x28 ;  /* 0x00000028000079c8 */ /* 0x020e0000080e0500 */
[----:B------:R-:W-:Y:S05]  /*4aa0*/  @P0 EXIT ;  /* 0x000000000000094d */ /* 0x000fea0003800000 */
[----:B0-----:R-:W-:Y:S01]  /*4ab0*/  LOP3.LUT P0, RZ, R16, 0xff, RZ, 0xc0, !PT ;  /* 0x000000ff10ff7812 */ /* 0x001fe2000780c0ff */
[----:B------:R-:W-:Y:S02]  /*4ac0*/  IMAD.MOV.U32 R12, RZ, RZ, 0x1 ;  /* 0x00000001ff0c7424 */ /* 0x000fe400078e00ff */
[----:B------:R-:W-:-:S10]  /*4ad0*/  IMAD.MOV.U32 R15, RZ, RZ, RZ ;  /* 0x000000ffff0f7224 */ /* 0x000fd400078e00ff */
[----:B------:R-:W-:Y:S05]  /*4ae0*/  @!P0 BRA `(.L_x_91) ;  /* 0x0000000c00408947 */ /* 0x000fea0003800000 */
[----:B------:R-:W-:Y:S01]  /*4af0*/  LOP3.LUT P0, RZ, R10, 0x1f, RZ, 0xc0, !PT ;  /* 0x0000001f0aff7812 */ /* 0x000fe2000780c0ff */
[----:B------:R-:W-:Y:S01]  /*4b00*/  ULDC UR5, c[0x0][0x758] ;  /* 0x0001d60000057ab9 */ /* 0x000fe20000000800 */
[----:B------:R-:W-:Y:S01]  /*4b10*/  UMOV UR7, 0xffffffff ;  /* 0xffffffff00077882 */ /* 0x000fe20000000000 */
[----:B------:R-:W-:Y:S01]  /*4b20*/  BSSY B0, `(.L_x_91) ;  /* 0x00000cc000007945 */ /* 0x000fe20003800000 */
[----:B------:R-:W-:Y:S01]  /*4b30*/  USHF.L.U32 UR7, UR7, UR5, URZ ;  /* 0x0000000507077299 */ /* 0x000fe2000800063f */
[C---:B------:R-:W-:Y:S01]  /*4b40*/  ISETP.NE.AND P2, PT, R11.reuse, RZ, PT ;  /* 0x000000ff0b00720c */ /* 0x040fe20003f45270 */
[----:B------:R-:W-:Y:S01]  /*4b50*/  IMAD.MOV.U32 R14, RZ, RZ, 0x1 ;  /* 0x00000001ff0e7424 */ /* 0x000fe200078e00ff */
[----:B------:R-:W-:Y:S01]  /*4b60*/  ISETP.NE.OR P0, PT, R11, RZ, !P0 ;  /* 0x000000ff0b00720c */ /* 0x000fe20004705670 */
[----:B------:R-:W-:Y:S01]  /*4b70*/  IMAD.MOV.U32 R12, RZ, RZ, 0x1 ;  /* 0x00000001ff0c7424 */ /* 0x000fe200078e00ff */
[----:B------:R-:W-:Y:S01]  /*4b80*/  LOP3.LUT R13, R7, 0x2, RZ, 0xfc, !PT ;  /* 0x00000002070d7812 */ /* 0x000fe200078efcff */
[----:B------:R-:W-:Y:S01]  /*4b90*/  IMAD.MOV.U32 R15, RZ, RZ, RZ ;  /* 0x000000ffff0f7224 */ /* 0x000fe200078e00ff */
[----:B------:R-:W-:Y:S01]  /*4ba0*/  ULDC UR4, c[0x0][0x700] ;  /* 0x0001c00000047ab9 */ /* 0x000fe20000000800 */
[----:B------:R-:W-:Y:S01]  /*4bb0*/  UMOV UR8, 0x1 ;  /* 0x0000000100087882 */ /* 0x000fe20000000000 */
[----:B------:R-:W-:-:S02]  /*4bc0*/  UIADD3 UR21, UR6, 0x1, URZ ;  /* 0x0000000106157890 */ /* 0x000fc4000fffe03f */
[----:B------:R-:W-:Y:S02]  /*4bd0*/  UIADD3 UR4, UR4, -0x1, URZ ;  /* 0xffffffff04047890 */ /* 0x000fe4000fffe03f */
[----:B------:R-:W-:Y:S02]  /*4be0*/  USHF.L.U32 UR5, UR8, UR5, URZ ;  /* 0x0000000508057299 */ /* 0x000fe4000800063f */
[----:B------:R-:W-:Y:S01]  /*4bf0*/  ULOP3.LUT UR7, URZ, UR7, URZ, 0x33, !UPT ;  /* 0x000000073f077292 */ /* 0x000fe2000f8e333f */
[----:B------:R-:W-:-:S11]  /*4c00*/  ULDC.64 UR32, c[0x0][0x198] ;  /* 0x0000660000207ab9 */ /* 0x000fd60000000a00 */
.L_x_103:
[----:B------:R-:W-:-:S03]  /*4c10*/  UMOV UR8, 0xffffffff ;  /* 0xffffffff00087882 */ /* 0x000fc60000000000 */
[----:B------:R-:W-:Y:S05]  /*4c20*/  BRA.DIV UR8, `(.L_x_92) ;  /* 0x0000001608f07947 */ /* 0x000fea000b800000 */
[----:B------:R-:W-:-:S13]  /*4c30*/  ELECT P1, URZ, PT ;  /* 0x00000000003f782f */ /* 0x000fda0003820000 */
.L_x_130:
[----:B------:R-:W0:Y:S01]  /*4c40*/  LDC R10, c[0x0][0x604] ;  /* 0x00018100ff0a7b82 */ /* 0x000e220000000800 */
[----:B------:R-:W-:Y:S01]  /*4c50*/  BSSY B1, `(.L_x_93) ;  /* 0x0000045000017945 */ /* 0x000fe20003800000 */
[----:B0-----:R-:W-:-:S13]  /*4c60*/  ISETP.LT.OR P1, PT, R10, 0x1, !P1 ;  /* 0x000000010a00780c */ /* 0x001fda0004f21670 */
[----:B------:R-:W-:Y:S05]  /*4c70*/  @P1 BRA `(.L_x_94) ;  /* 0x0000000400081947 */ /* 0x000fea0003800000 */
[----:B------:R-:W-:Y:S01]  /*4c80*/  IMAD.SHL.U32 R17, R4, 0x40, RZ ;  /* 0x0000004004117824 */ /* 0x000fe200078e00ff */
[----:B------:R-:W-:Y:S01]  /*4c90*/  CS2R R20, SRZ ;  /* 0x0000000000147805 */ /* 0x000fe2000001ff00 */
[----:B------:R-:W-:Y:S02]  /*4ca0*/  IMAD.SHL.U32 R24, R6, 0x40, RZ ;  /* 0x0000004006187824 */ /* 0x000fe400078e00ff */
[----:B------:R-:W-:Y:S02]  /*4cb0*/  IMAD.U32 R22, RZ, RZ, UR21 ;  /* 0x00000015ff167e24 */ /* 0x000fe4000f8e00ff */
[----:B------:R-:W-:Y:S02]  /*4cc0*/  IMAD.MOV.U32 R4, RZ, RZ, R12 ;  /* 0x000000ffff047224 */ /* 0x000fe400078e000c */
[----:B------:R-:W-:Y:S02]  /*4cd0*/  IMAD.MOV.U32 R10, RZ, RZ, R15 ;  /* 0x000000ffff0a7224 */ /* 0x000fe400078e000f */
[----:B------:R-:W-:-:S07]  /*4ce0*/  IMAD.MOV.U32 R23, RZ, RZ, RZ ;  /* 0x000000ffff177224 */ /* 0x000fce00078e00ff */
.L_x_98:
[----:B------:R-:W0:Y:S01]  /*4cf0*/  S2R R16, SR_CgaCtaId ;  /* 0x0000000000107919 */ /* 0x000e220000008800 */
[----:B------:R-:W-:-:S04]  /*4d00*/  MOV R11, 0x400 ;  /* 0x00000400000b7802 */ /* 0x000fc80000000f00 */
[----:B0-----:R-:W-:Y:S02]  /*4d10*/  LEA R19, R16, R11, 0x18 ;  /* 0x0000000b10137211 */ /* 0x001fe400078ec0ff */
[----:B------:R-:W-:Y:S01]  /*4d20*/  SHF.L.U32 R11, R4, 0x1f, RZ ;  /* 0x0000001f040b7819 */ /* 0x000fe200000006ff */
[----:B------:R-:W0:Y:S02]  /*4d30*/  @!P2 LDC R16, c[0x0][0x640] ;  /* 0x00019000ff10ab82 */ /* 0x000e240000000800 */
[----:B------:R-:W-:-:S04]  /*4d40*/  IMAD R18, R10, 0x8, R19 ;  /* 0x000000080a127824 */ /* 0x000fc800078e0213 */
[----:B------:R-:W1:Y:S02]  /*4d50*/  SYNCS.PHASECHK.TRANS64.TRYWAIT P1, [R18+URZ+0x90], R11 ;  /* 0x0000900b120075a7 */ /* 0x000e64000802017f */
[----:B-1----:R-:W-:Y:S05]  /*4d60*/  @!P1 BRA `(.L_x_95) ;  /* 0x0000001400c09947 */ /* 0x002fea0003800000 */
.L_x_131:
[----:B-1----:R-:W-:Y:S01]  /*4d70*/  PRMT R11, R13, 0x9910, RZ ;  /* 0x000099100d0b7816 */ /* 0x002fe200000000ff */
[----:B0-----:R0:W-:Y:S03]  /*4d80*/  @!P2 SYNCS.ARRIVE.TRANS64 RZ, [R18+URZ], R16 ;  /* 0x0000001012ffa9a7 */ /* 0x0011e6000800003f */
[----:B------:R-:W-:-:S13]  /*4d90*/  ISETP.NE.AND P1, PT, R11, 0x2, PT ;  /* 0x000000020b00780c */ /* 0x000fda0003f25270 */
[----:B0-----:R-:W-:Y:S05]  /*4da0*/  @P1 BRA `(.L_x_96) ;  /* 0x0000000000041947 */ /* 0x001fea0003800000 */
[----:B------:R-:W-:Y:S01]  /*4db0*/  BPT.TRAP 0x1 ;  /* 0x000000040000795c */ /* 0x000fe20000300000 */
.L_x_96:
[----:B------:R-:W-:Y:S05]  /*4dc0*/  @P0 BRA `(.L_x_97) ;  /* 0x0000000000040947 */ /* 0x000fea0003800000 */
[----:B------:R-:W-:Y:S01]  /*4dd0*/  BPT.TRAP 0x1 ;  /* 0x000000040000795c */ /* 0x000fe20000300000 */
.L_x_97:
[--C-:B------:R-:W-:Y:S01]  /*4de0*/  IMAD R11, R10, 0x1000, R19.reuse ;  /* 0x000010000a0b7824 */ /* 0x100fe200078e0213 */
[----:B------:R-:W-:Y:S01]  /*4df0*/  R2UR UR25, R18 ;  /* 0x00000000121972ca */ /* 0x000fe200000e0000 */
[----:B------:R-:W-:Y:S01]  /*4e00*/  VIADD R22, R22, 0xffffffff ;  /* 0xffffffff16167836 */ /* 0x000fe20000000000 */
[----:B------:R-:W-:Y:S01]  /*4e10*/  R2UR UR28, R5 ;  /* 0x00000000051c72ca */ /* 0x000fe200000e0000 */
[----:B------:R-:W-:Y:S01]  /*4e20*/  UIADD3 UR14, UP0, UR32, 0xf0, URZ ;  /* 0x000000f0200e7890 */ /* 0x000fe2000ff1e03f */
[----:B------:R-:W-:Y:S01]  /*4e30*/  R2UR UR24, R11 ;  /* 0x000000000b1872ca */ /* 0x000fe200000e0000 */
[C-C-:B------:R-:W-:Y:S01]  /*4e40*/  IMAD R11, R10.reuse, 0x200, R19.reuse ;  /* 0x000002000a0b7824 */ /* 0x140fe200078e0213 */
[----:B------:R-:W-:Y:S01]  /*4e50*/  R2UR UR26, R21 ;  /* 0x00000000151a72ca */ /* 0x000fe200000e0000 */
[----:B------:R-:W-:Y:S01]  /*4e60*/  IMAD R19, R10, 0x2000, R19 ;  /* 0x000020000a137824 */ /* 0x000fe200078e0213 */
[----:B------:R-:W-:Y:S01]  /*4e70*/  R2UR UR27, R24 ;  /* 0x00000000181b72ca */ /* 0x000fe200000e0000 */
[----:B------:R-:W-:Y:S01]  /*4e80*/  UIADD3 UR22, UP1, UR32, 0x1f0, URZ ;  /* 0x000001f020167890 */ /* 0x000fe2000ff3e03f */
[----:B------:R-:W-:Y:S01]  /*4e90*/  R2UR UR8, R11 ;  /* 0x000000000b0872ca */ /* 0x000fe200000e0000 */
[----:B------:R-:W-:Y:S01]  /*4ea0*/  UIADD3 UR34, UP2, UR32, 0x2f0, URZ ;  /* 0x000002f020227890 */ /* 0x000fe2000ff5e03f */
[----:B------:R-:W-:Y:S01]  /*4eb0*/  R2UR UR16, R19 ;  /* 0x00000000131072ca */ /* 0x000fe200000e0000 */
[----:B------:R-:W-:Y:S01]  /*4ec0*/  UIADD3.X UR15, URZ, UR33, URZ, UP0, !UPT ;  /* 0x000000213f0f7290 */ /* 0x000fe200087fe43f */
[----:B------:R-:W-:Y:S01]  /*4ed0*/  R2UR UR11, R6 ;  /* 0x00000000060b72ca */ /* 0x000fe200000e0000 */
[----:B------:R-:W-:Y:S01]  /*4ee0*/  UIADD3.X UR23, URZ, UR33, URZ, UP1, !UPT ;  /* 0x000000213f177290 */ /* 0x000fe20008ffe43f */
[----:B------:R-:W-:Y:S01]  /*4ef0*/  R2UR UR12, R23 ;  /* 0x00000000170c72ca */ /* 0x000fe200000e0000 */
[----:B------:R-:W-:Y:S01]  /*4f00*/  UIADD3 UR24, UR24, 0x200, URZ ;  /* 0x0000020018187890 */ /* 0x000fe2000fffe03f */
[----:B------:R-:W-:Y:S01]  /*4f10*/  R2UR UR18, R20 ;  /* 0x00000000141272ca */ /* 0x000fe200000e0000 */
[----:B------:R-:W-:Y:S01]  /*4f20*/  VIADD R10, R10, 0x1 ;  /* 0x000000010a0a7836 */ /* 0x000fe20000000000 */
[----:B------:R-:W-:Y:S01]  /*4f30*/  R2UR UR19, R17 ;  /* 0x00000000111372ca */ /* 0x000fe200000e0000 */
[----:B------:R-:W-:Y:S01]  /*4f40*/  UIADD3.X UR35, URZ, UR33, URZ, UP2, !UPT ;  /* 0x000000213f237290 */ /* 0x000fe200097fe43f */
[----:B------:R-:W-:Y:S01]  /*4f50*/  ISETP.GT.AND P4, PT, R22, 0x1, PT ;  /* 0x000000011600780c */ /* 0x000fe20003f84270 */
[----:B------:R-:W-:Y:S01]  /*4f60*/  UIADD3 UR8, UR8, 0x36200, URZ ;  /* 0x0003620008087890 */ /* 0x000fe2000fffe03f */
[C---:B------:R-:W-:Y:S01]  /*4f70*/  ISETP.NE.AND P1, PT, R10.reuse, 0x12, PT ;  /* 0x000000120a00780c */ /* 0x040fe20003f25270 */
[----:B------:R-:W-:Y:S01]  /*4f80*/  UIADD3 UR16, UR16, 0x12200, URZ ;  /* 0x0001220010107890 */ /* 0x000fe2000fffe03f */
[----:B------:R-:W-:Y:S01]  /*4f90*/  VIADD R23, R23, 0x1 ;  /* 0x0000000117177836 */ /* 0x000fe20000000000 */
[----:B------:R-:W-:Y:S01]  /*4fa0*/  UMOV UR30, 0x0 ;  /* 0x00000000001e7882 */ /* 0x000fe20000000000 */
[----:B------:R-:W-:Y:S01]  /*4fb0*/  UMOV UR31, 0x10000000 ;  /* 0x10000000001f7882 */ /* 0x000fe20000000000 */
[----:B------:R-:W-:Y:S01]  /*4fc0*/  UMOV UR10, URZ ;  /* 0x0000003f000a7c82 */ /* 0x000fe20008000000 */
[----:B------:R-:W-:Y:S01]  /*4fd0*/  UMOV UR9, UR25 ;  /* 0x0000001900097c82 */ /* 0x000fe20008000000 */
[----:B------:R-:W-:Y:S01]  /*4fe0*/  UMOV UR13, UR28 ;  /* 0x0000001c000d7c82 */ /* 0x000fe20008000000 */
[----:B------:R0:W-:Y:S01]  /*4ff0*/  UTMALDG.3D [UR24], [UR14], desc[UR30] ;  /* 0x00001e180e0075b4 */ /* 0x0001e20008011000 */
[----:B------:R-:W-:Y:S01]  /*5000*/  UMOV UR17, UR25 ;  /* 0x0000001900117c82 */ /* 0x000fe20008000000 */
[----:B------:R-:W-:Y:S01]  /*5010*/  UMOV UR20, UR28 ;  /* 0x0000001c00147c82 */ /* 0x000fe20008000000 */
[----:B------:R-:W-:Y:S01]  /*5020*/  SEL R11, RZ, 0x1, P1 ;  /* 0x00000001ff0b7807 */ /* 0x000fe20000800000 */
[----:B------:R-:W-:Y:S01]  /*5030*/  VIADD R21, R21, 0x20 ;  /* 0x0000002015157836 */ /* 0x000fe20000000000 */
[----:B------:R-:W-:Y:S01]  /*5040*/  SEL R10, R10, RZ, P1 ;  /* 0x000000ff0a0a7207 */ /* 0x000fe20000800000 */
[----:B------:R-:W-:Y:S01]  /*5050*/  VIADD R20, R20, 0x40 ;  /* 0x0000004014147836 */ /* 0x000fe20000000000 */
[----:B------:R-:W-:Y:S01]  /*5060*/  LOP3.LUT R4, R4, R11, RZ, 0x3c, !PT ;  /* 0x0000000b04047212 */ /* 0x000fe200078e3cff */
[----:B------:R0:W-:Y:S01]  /*5070*/  UTMALDG.4D [UR8], [UR22], desc[UR30] ;  /* 0x00001e08160075b4 */ /* 0x0001e20008019000 */
[----:B------:R0:W-:Y:S02]  /*5080*/  UTMALDG.3D [UR16], [UR34], desc[UR30] ;  /* 0x00001e10220075b4 */ /* 0x0001e40008011000 */
[----:B0-----:R-:W-:Y:S05]  /*5090*/  @P4 BRA `(.L_x_98) ;  /* 0xfffffffc00144947 */ /* 0x001fea000383ffff */
.L_x_94:
[----:B------:R-:W-:Y:S05]  /*50a0*/  BSYNC B1 ;  /* 0x0000000000017941 */ /* 0x000fea0003800000 */
.L_x_93:
[----:B------:R-:W-:Y:S01]  /*50b0*/  LOP3.LUT P5, RZ, R14, 0xff, RZ, 0xc0, !PT ;  /* 0x000000ff0eff7812 */ /* 0x000fe200078ac0ff */
[----:B------:R-:W-:Y:S01]  /*50c0*/  VIADD R6, R15, UR6 ;  /* 0x000000060f067c36 */ /* 0x000fe20008000000 */
[----:B------:R-:W-:Y:S01]  /*50d0*/  ULDC.64 UR8, c[0x0][0x750] ;  /* 0x0001d40000087ab9 */ /* 0x000fe20000000a00 */
[----:B------:R-:W-:Y:S01]  /*50e0*/  IMAD.U32 R11, RZ, RZ, UR6 ;  /* 0x00000006ff0b7e24 */ /* 0x000fe2000f8e00ff */
[----:B------:R-:W-:Y:S01]  /*50f0*/  UISETP.GE.U32.AND UP0, UPT, UR6, 0x12, UPT ;  /* 0x000000120600788c */ /* 0x000fe2000bf06070 */
[----:B------:R-:W-:Y:S01]  /*5100*/  BSSY B1, `(.L_x_99) ;  /* 0x000006b000017945 */ /* 0x000fe20003800000 */
[----:B------:R-:W-:Y:S02]  /*5110*/  ISETP.GT.U32.AND P1, PT, R6, 0x11, PT ;  /* 0x000000110600780c */ /* 0x000fe40003f24070 */
[----:B------:R-:W-:Y:S02]  /*5120*/  PRMT R14, RZ, 0x7610, R14 ;  /* 0x00007610ff0e7816 */ /* 0x000fe4000000000e */
[----:B------:R-:W-:-:S02]  /*5130*/  ISETP.LT.U32.AND P1, PT, R11, 0x12, P1 ;  /* 0x000000120b00780c */ /* 0x000fc40000f21070 */
[----:B------:R-:W-:Y:S01]  /*5140*/  PLOP3.LUT P4, PT, PT, PT, UP0, 0x80, 0x0 ;  /* 0x000000000000781c */ /* 0x000fe20003f8f008 */
[----:B------:R-:W0:Y:S01]  /*5150*/  @P5 S2R R5, SR_CgaCtaId ;  /* 0x0000000000055919 */ /* 0x000e220000008800 */
[----:B------:R-:W-:-:S04]  /*5160*/  @P5 MOV R4, 0x400 ;  /* 0x0000040000045802 */ /* 0x000fc80000000f00 */
[----:B0-----:R-:W-:Y:S01]  /*5170*/  @P5 LEA R10, R5, R4, 0x18 ;  /* 0x00000004050a5211 */ /* 0x001fe200078ec0ff */
[----:B------:R-:W-:-:S03]  /*5180*/  IMAD.WIDE.U32 R4, R6, 0x38e38e39, RZ ;  /* 0x38e38e3906047825 */ /* 0x000fc600078e00ff */
[----:B------:R0:W-:Y:S01]  /*5190*/  @P5 SYNCS.ARRIVE.TRANS64.A1T0 RZ, [R10+URZ+0x158], RZ ;  /* 0x000158ff0aff59a7 */ /* 0x0001e2000810003f */
[----:B------:R-:W-:Y:S01]  /*51a0*/  IADD3 R2, P5, R2, R8, RZ ;  /* 0x0000000802027210 */ /* 0x000fe20007fbe0ff */
[----:B------:R-:W-:Y:S01]  /*51b0*/  IMAD.MOV.U32 R4, RZ, RZ, -0x1 ;  /* 0xffffffffff047424 */ /* 0x000fe200078e00ff */
[----:B------:R-:W-:Y:S02]  /*51c0*/  SHF.R.U32.HI R11, RZ, 0x2, R5 ;  /* 0x00000002ff0b7819 */ /* 0x000fe40000011605 */
[----:B------:R-:W-:Y:S01]  /*51d0*/  SEL R5, RZ, 0x1, !P1 ;  /* 0x00000001ff057807 */ /* 0x000fe20004800000 */
[----:B------:R-:W-:Y:S01]  /*51e0*/  IMAD.X R3, R3, 0x1, R0, P5 ;  /* 0x0000000103037824 */ /* 0x000fe200028e0600 */
[----:B------:R-:W-:Y:S01]  /*51f0*/  ISETP.GE.U32.AND P1, PT, R2, UR8, PT ;  /* 0x0000000802007c0c */ /* 0x000fe2000bf26070 */
[----:B------:R-:W-:Y:S01]  /*5200*/  IMAD R15, R11, -0x12, R6 ;  /* 0xffffffee0b0f7824 */ /* 0x000fe200078e0206 */
[----:B------:R-:W-:Y:S01]  /*5210*/  LOP3.LUT R12, R12, R5, RZ, 0x3c, !PT ;  /* 0x000000050c0c7212 */ /* 0x000fe200078e3cff */
[----:B------:R-:W-:Y:S01]  /*5220*/  IMAD.MOV.U32 R6, RZ, RZ, -0x1 ;  /* 0xffffffffff067424 */ /* 0x000fe200078e00ff */
[----:B------:R-:W-:Y:S01]  /*5230*/  ISETP.GE.U32.AND.EX P1, PT, R3, UR9, PT, P1 ;  /* 0x0000000903007c0c */ /* 0x000fe2000bf26110 */
[----:B------:R-:W-:Y:S01]  /*5240*/  IMAD.MOV.U32 R5, RZ, RZ, -0x1 ;  /* 0xffffffffff057424 */ /* 0x000fe200078e00ff */
[----:B------:R-:W-:-:S02]  /*5250*/  @P4 LOP3.LUT R12, R12, 0x1, R11, 0x78, !PT ;  /* 0x000000010c0c4812 */ /* 0x000fc400078e780b */
[----:B0-----:R-:W-:-:S09]  /*5260*/  PRMT R10, RZ, 0x7610, R10 ;  /* 0x00007610ff0a7816 */ /* 0x001fd2000000000a */
[----:B------:R-:W-:Y:S05]  /*5270*/  @P1 BRA `(.L_x_100) ;  /* 0x00000004004c1947 */ /* 0x000fea0003800000 */
[----:B------:R-:W0:Y:S01]  /*5280*/  S2R R17, SR_CTAID.X ;  /* 0x0000000000117919 */ /* 0x000e220000002500 */
[----:B------:R-:W-:Y:S01]  /*5290*/  ULDC.64 UR8, c[0x0][0x728] ;  /* 0x0001ca0000087ab9 */ /* 0x000fe20000000a00 */
[----:B------:R-:W1:Y:S01]  /*52a0*/  LDC R18, c[0x0][0x144] ;  /* 0x00005100ff127b82 */ /* 0x000e620000000800 */
[----:B------:R-:W-:Y:S01]  /*52b0*/  ISETP.NE.U32.AND P1, PT, RZ, UR8, PT ;  /* 0x00000008ff007c0c */ /* 0x000fe2000bf25070 */
[----:B------:R-:W2:Y:S01]  /*52c0*/  S2R R6, SR_CTAID.Y ;  /* 0x0000000000067919 */ /* 0x000ea20000002600 */
[----:B------:R-:W-:Y:S01]  /*52d0*/  ULDC UR10, c[0x0][0x150] ;  /* 0x00005400000a7ab9 */ /* 0x000fe20000000800 */
[----:B------:R-:W-:Y:S01]  /*52e0*/  ULDC UR11, c[0x0][0x730] ;  /* 0x0001cc00000b7ab9 */ /* 0x000fe20000000800 */
[----:B------:R-:W-:Y:S01]  /*52f0*/  ISETP.NE.AND.EX P1, PT, RZ, UR9, PT, P1 ;  /* 0x00000009ff007c0c */ /* 0x000fe2000bf25310 */
[----:B------:R-:W-:Y:S01]  /*5300*/  IMAD.MOV.U32 R4, RZ, RZ, R2 ;  /* 0x000000ffff047224 */ /* 0x000fe200078e0002 */
[----:B0-----:R-:W-:-:S05]  /*5310*/  I2FP.F32.U32 R5, R17 ;  /* 0x0000001100057245 */ /* 0x001fca0000201000 */
[----:B------:R-:W-:Y:S01]  /*5320*/  FMUL R20, R5, UR10 ;  /* 0x0000000a05147c20 */ /* 0x000fe20008400000 */
[----:B------:R-:W-:-:S05]  /*5330*/  IMAD.MOV.U32 R5, RZ, RZ, R3 ;  /* 0x000000ffff057224 */ /* 0x000fca00078e0003 */
[----:B--2---:R-:W-:Y:S05]  /*5340*/  @!P1 BRA `(.L_x_101) ;  /* 0x0000000000289947 */ /* 0x004fea0003800000 */
[----:B------:R-:W-:Y:S02]  /*5350*/  ULDC UR10, c[0x0][0x734] ;  /* 0x0001cd00000a7ab9 */ /* 0x000fe40000000800 */
[----:B------:R-:W-:-:S05]  /*5360*/  IADD3 R5, P1, R2, UR10, RZ ;  /* 0x0000000a02057c10 */ /* 0x000fca000ff3e0ff */
[----:B------:R-:W-:-:S04]  /*5370*/  IMAD.X R19, RZ, RZ, R3, P1 ;  /* 0x000000ffff137224 */ /* 0x000fc800008e0603 */
[----:B------:R-:W-:-:S04]  /*5380*/  IMAD.WIDE.U32 R10, R19, UR8, RZ ;  /* 0x00000008130a7c25 */ /* 0x000fc8000f8e00ff */
[----:B------:R-:W-:-:S04]  /*5390*/  IMAD.WIDE.U32 R10, P1, R5, UR9, R10 ;  /* 0x00000009050a7c25 */ /* 0x000fc8000f82000a */
[----:B------:R-:W-:-:S04]  /*53a0*/  IMAD.WIDE.U32 R4, R5, UR8, RZ ;  /* 0x0000000805047c25 */ /* 0x000fc8000f8e00ff */
[----:B------:R-:W-:Y:S01]  /*53b0*/  IMAD.MOV.U32 R4, RZ, RZ, R11 ;  /* 0x000000ffff047224 */ /* 0x000fe200078e000b */
[----:B------:R-:W-:Y:S01]  /*53c0*/  IADD3 RZ, P4, R5, R10, RZ ;  /* 0x0000000a05ff7210 */ /* 0x000fe20007f9e0ff */
[----:B------:R-:W-:-:S04]  /*53d0*/  IMAD.X R5, RZ, RZ, RZ, P1 ;  /* 0x000000ffff057224 */ /* 0x000fc800008e06ff */
[----:B------:R-:W-:-:S08]  /*53e0*/  IMAD.WIDE.U32.X R4, R19, UR9, R4, P4 ;  /* 0x0000000913047c25 */ /* 0x000fd0000a0e0404 */
.L_x_101:
[--C-:B------:R-:W-:Y:S01]  /*53f0*/  SHF.R.U64 R16, R4, UR11, R5.reuse ;  /* 0x0000000b04107c19 */ /* 0x100fe20008001205 */
[----:B------:R-:W0:Y:S01]  /*5400*/  F2I.U32.TRUNC.NTZ R20, R20 ;  /* 0x0000001400147305 */ /* 0x000e22000020f000 */
[----:B------:R-:W-:Y:S01]  /*5410*/  SHF.R.U32.HI R4, RZ, UR11, R5 ;  /* 0x0000000bff047c19 */ /* 0x000fe20008011605 */
[----:B------:R-:W-:Y:S01]  /*5420*/  ULDC.64 UR8, c[0x0][0x720] ;  /* 0x0001c80000087ab9 */ /* 0x000fe20000000a00 */
[----:B------:R-:W-:Y:S01]  /*5430*/  IADD3 R11, P1, RZ, -R16, RZ ;  /* 0x80000010ff0b7210 */ /* 0x000fe20007f3e0ff */
[----:B------:R-:W-:Y:S01]  /*5440*/  ULDC.64 UR10, c[0x0][0x740] ;  /* 0x0001d000000a7ab9 */ /* 0x000fe20000000a00 */
[----:B------:R-:W2:Y:S03]  /*5450*/  LDC R21, c[0x0][0x148] ;  /* 0x00005200ff157b82 */ /* 0x000ea60000000800 */
[----:B------:R-:W-:Y:S01]  /*5460*/  IMAD.X R4, RZ, RZ, ~R4, P1 ;  /* 0x000000ffff047224 */ /* 0x000fe200008e0e04 */
[----:B------:R-:W-:-:S03]  /*5470*/  ISETP.NE.U32.AND P1, PT, RZ, UR10, PT ;  /* 0x0000000aff007c0c */ /* 0x000fc6000bf25070 */
[----:B------:R-:W-:Y:S01]  /*5480*/  IMAD R10, R4, UR8, RZ ;  /* 0x00000008040a7c24 */ /* 0x000fe2000f8e02ff */
[----:B------:R-:W-:Y:S01]  /*5490*/  ISETP.NE.AND.EX P1, PT, RZ, UR11, PT, P1 ;  /* 0x0000000bff007c0c */ /* 0x000fe2000bf25310 */
[----:B------:R-:W-:Y:S01]  /*54a0*/  IMAD.WIDE.U32 R4, R11, UR8, R2 ;  /* 0x000000080b047c25 */ /* 0x000fe2000f8e0002 */
[----:B------:R-:W-:-:S03]  /*54b0*/  ULDC UR8, c[0x0][0x718] ;  /* 0x0001c60000087ab9 */ /* 0x000fc60000000800 */
[----:B------:R-:W-:Y:S01]  /*54c0*/  IMAD R11, R11, UR9, R10 ;  /* 0x000000090b0b7c24 */ /* 0x000fe2000f8e020a */
[----:B------:R-:W-:Y:S01]  /*54d0*/  ULDC UR9, c[0x0][0x154] ;  /* 0x0000550000097ab9 */ /* 0x000fe20000000800 */
[----:B0-----:R-:W-:Y:S02]  /*54e0*/  IMAD.MOV R10, RZ, RZ, -R20 ;  /* 0x000000ffff0a7224 */ /* 0x001fe400078e0a14 */
[----:B------:R-:W-:Y:S02]  /*54f0*/  IMAD.IADD R5, R5, 0x1, R11 ;  /* 0x0000000105057824 */ /* 0x000fe400078e020b */
[----:B-1----:R-:W-:Y:S01]  /*5500*/  IMAD R17, R18, R10, R17 ;  /* 0x0000000a12117224 */ /* 0x002fe200078e0211 */
[----:B------:R-:W-:Y:S02]  /*5510*/  I2FP.F32.U32 R10, R6 ;  /* 0x00000006000a7245 */ /* 0x000fe40000201000 */
[--C-:B------:R-:W-:Y:S02]  /*5520*/  SHF.R.U64 R18, R4, UR8, R5.reuse ;  /* 0x0000000804127c19 */ /* 0x100fe40008001205 */
[----:B------:R-:W-:Y:S01]  /*5530*/  SHF.R.U32.HI R5, RZ, UR8, R5 ;  /* 0x00000008ff057c19 */ /* 0x000fe20008011605 */
[----:B------:R-:W-:Y:S01]  /*5540*/  FMUL R10, R10, UR9 ;  /* 0x000000090a0a7c20 */ /* 0x000fe20008400000 */
[----:B------:R-:W-:-:S02]  /*5550*/  ULDC UR8, c[0x0][0x708] ;  /* 0x0001c20000087ab9 */ /* 0x000fc40000000800 */
[--C-:B------:R-:W-:Y:S01]  /*5560*/  SHF.R.U64 R20, R18, UR8, R5.reuse ;  /* 0x0000000812147c19 */ /* 0x100fe20008001205 */
[----:B------:R0:W1:Y:S01]  /*5570*/  F2I.U32.TRUNC.NTZ R22, R10 ;  /* 0x0000000a00167305 */ /* 0x000062000020f000 */
[----:B------:R-:W-:Y:S01]  /*5580*/  SHF.R.U32.HI R5, RZ, UR8, R5 ;  /* 0x00000008ff057c19 */ /* 0x000fe20008011605 */
[----:B------:R-:W-:-:S03]  /*5590*/  ULDC UR8, c[0x0][0x758] ;  /* 0x0001d60000087ab9 */ /* 0x000fc60000000800 */
[--C-:B------:R-:W-:Y:S02]  /*55a0*/  SHF.R.U64 R19, R20, UR8, R5.reuse ;  /* 0x0000000814137c19 */ /* 0x100fe40008001205 */
[----:B------:R-:W-:-:S03]  /*55b0*/  SHF.R.U32.HI R23, RZ, UR8, R5 ;  /* 0x00000008ff177c19 */ /* 0x000fc60008011605 */
[----:B------:R-:W-:Y:S02]  /*55c0*/  IMAD.MOV.U32 R4, RZ, RZ, R19 ;  /* 0x000000ffff047224 */ /* 0x000fe400078e0013 */
[----:B------:R-:W-:Y:S01]  /*55d0*/  IMAD.MOV.U32 R5, RZ, RZ, R23 ;  /* 0x000000ffff057224 */ /* 0x000fe200078e0017 */
[----:B0-----:R-:W-:Y:S06]  /*55e0*/  @!P1 BRA `(.L_x_102) ;  /* 0x0000000000289947 */ /* 0x001fec0003800000 */
        /* <DEDUP_REMOVED lines=10> */
.L_x_102:
[----:B------:R-:W-:Y:S01]  /*5690*/  ULDC UR8, c[0x0][0x748] ;  /* 0x0001d20000087ab9 */ /* 0x000fe20000000800 */
[----:B-1----:R-:W-:Y:S01]  /*56a0*/  IMAD.MOV R22, RZ, RZ, -R22 ;  /* 0x000000ffff167224 */ /* 0x002fe200078e0a16 */
[----:B------:R-:W-:Y:S01]  /*56b0*/  SHF.R.U64 R5, R4, UR8, R5 ;  /* 0x0000000804057c19 */ /* 0x000fe20008001205 */
[----:B------:R-:W-:Y:S01]  /*56c0*/  ULDC UR8, c[0x0][0x738] ;  /* 0x0001ce0000087ab9 */ /* 0x000fe20000000800 */
[----:B------:R-:W-:Y:S01]  /*56d0*/  LOP3.LUT R4, R20, UR7, RZ, 0xc0, !PT ;  /* 0x0000000714047c12 */ /* 0x000fe2000f8ec0ff */
[----:B--2---:R-:W-:Y:S01]  /*56e0*/  @P3 IMAD R17, R21, R22, R6 ;  /* 0x0000001615113224 */ /* 0x004fe200078e0206 */
[----:B------:R-:W-:Y:S01]  /*56f0*/  LOP3.LUT R18, R18, UR4, RZ, 0xc0, !PT ;  /* 0x0000000412127c12 */ /* 0x000fe2000f8ec0ff */
[----:B------:R-:W-:Y:S01]  /*5700*/  IMAD.MOV R6, RZ, RZ, -R5 ;  /* 0x000000ffff067224 */ /* 0x000fe200078e0a05 */
[----:B------:R-:W-:Y:S01]  /*5710*/  ULDC UR9, c[0x0][0x710] ;  /* 0x0001c40000097ab9 */ /* 0x000fe20000000800 */
[----:B------:R-:W-:Y:S02]  /*5720*/  IMAD R4, R5, UR5, R4 ;  /* 0x0000000505047c24 */ /* 0x000fe4000f8e0204 */
[----:B------:R-:W-:Y:S01]  /*5730*/  IMAD R19, R6, UR8, R19 ;  /* 0x0000000806137c24 */ /* 0x000fe2000f8e0213 */
[----:B------:R-:W-:Y:S01]  /*5740*/  ULDC UR8, c[0x0][0x700] ;  /* 0x0001c00000087ab9 */ /* 0x000fe20000000800 */
[----:B------:R-:W-:-:S02]  /*5750*/  IMAD R17, R4, UR9, R17 ;  /* 0x0000000904117c24 */ /* 0x000fc4000f8e0211 */
[----:B------:R-:W-:Y:S02]  /*5760*/  IMAD R6, R19, UR8, R18 ;  /* 0x0000000813067c24 */ /* 0x000fe4000f8e0212 */
[----:B------:R-:W-:Y:S02]  /*5770*/  IMAD.MOV.U32 R10, RZ, RZ, 0x1 ;  /* 0x00000001ff0a7424 */ /* 0x000fe400078e00ff */
[----:B------:R-:W-:Y:S01]  /*5780*/  IMAD.MOV.U32 R5, RZ, RZ, R16 ;  /* 0x000000ffff057224 */ /* 0x000fe200078e0010 */
[----:B------:R-:W-:Y:S02]  /*5790*/  SEL R4, R6, R17, !P3 ;  /* 0x0000001106047207 */ /* 0x000fe40005800000 */
[----:B------:R-:W-:-:S07]  /*57a0*/  SEL R6, R17, R6, !P3 ;  /* 0x0000000611067207 */ /* 0x000fce0005800000 */
.L_x_100:
[----:B------:R-:W-:Y:S05]  /*57b0*/  BSYNC B1 ;  /* 0x0000000000017941 */ /* 0x000fea0003800000 */
.L_x_99:
[----:B------:R-:W-:-:S13]  /*57c0*/  LOP3.LUT P1, RZ, R10, 0xff, RZ, 0xc0, !PT ;  /* 0x000000ff0aff7812 */ /* 0x000fda000782c0ff */
[----:B------:R-:W-:Y:S05]  /*57d0*/  @P1 BRA `(.L_x_103) ;  /* 0xfffffff4000c1947 */ /* 0x000fea000383ffff */
[----:B------:R-:W-:Y:S05]  /*57e0*/  BSYNC B0 ;  /* 0x0000000000007941 */ /* 0x000fea0003800000 */
.L_x_91:
[----:B------:R-:W-:-:S03]  /*57f0*/  UMOV UR8, 0xffffffff ;  /* 0xffffffff00087882 */ /* 0x000fc60000000000 */
[----:B------:R-:W-:Y:S05]  /*5800*/  BRA.DIV UR8, `(.L_x_104) ;  /* 0x0000000e082c7947 */ /* 0x000fea000b800000 */
[----:B------:R-:W-:-:S13]  /*5810*/  ELECT P0, URZ, PT ;  /* 0x00000000003f782f */ /* 0x000fda0003800000 */
.L_x_134:
[----:B------:R-:W-:Y:S04]  /*5820*/  BSSY B0, `(.L_x_105) ;  /* 0x00000a9000007945 */ /* 0x000fe80003800000 */
[----:B------:R-:W-:Y:S05]  /*5830*/  @!P0 BRA `(.L_x_106) ;  /* 0x00000008009c8947 */ /* 0x000fea0003800000 */
[----:B------:R-:W-:-:S04]  /*5840*/  LOP3.LUT R7, R7, 0x2, RZ, 0xfc, !PT ;  /* 0x0000000207077812 */ /* 0x000fc800078efcff */
[----:B------:R-:W-:-:S13]  /*5850*/  ISETP.NE.AND P0, PT, R7, 0x3, PT ;  /* 0x000000030700780c */ /* 0x000fda0003f05270 */
[----:B------:R-:W-:Y:S05]  /*5860*/  @!P0 BRA `(.L_x_107) ;  /* 0x0000000000048947 */ /* 0x000fea0003800000 */
[----:B------:R-:W-:Y:S01]  /*5870*/  BPT.TRAP 0x1 ;  /* 0x000000040000795c */ /* 0x000fe20000300000 */
.L_x_107:
[----:B------:R-:W0:Y:S01]  /*5880*/  S2R R3, SR_CgaCtaId ;  /* 0x0000000000037919 */ /* 0x000e220000008800 */
[----:B------:R-:W-:Y:S02]  /*5890*/  MOV R0, 0x400 ;  /* 0x0000040000007802 */ /* 0x000fe40000000f00 */
[----:B------:R-:W-:Y:S02]  /*58a0*/  SHF.L.U32 R2, R12, 0x1f, RZ ;  /* 0x0000001f0c027819 */ /* 0x000fe400000006ff */
[----:B0-----:R-:W-:-:S05]  /*58b0*/  LEA R0, R3, R0, 0x18 ;  /* 0x0000000003007211 */ /* 0x001fca00078ec0ff */
[----:B------:R-:W-:-:S04]  /*58c0*/  VIADD R0, R0, 0x90 ;  /* 0x0000009000007836 */ /* 0x000fc80000000000 */
[C---:B------:R-:W-:Y:S02]  /*58d0*/  IMAD R5, R15.reuse, 0x8, R0 ;  /* 0x000000080f057824 */ /* 0x040fe400078e0200 */
[----:B------:R-:W-:Y:S02]  /*58e0*/  VIADD R15, R15, 0x1 ;  /* 0x000000010f0f7836 */ /* 0x000fe40000000000 */
[----:B------:R-:W0:Y:S03]  /*58f0*/  SYNCS.PHASECHK.TRANS64.TRYWAIT P0, [R5+URZ], R2 ;  /* 0x00000002050075a7 */ /* 0x000e26000800017f */
[----:B------:R-:W-:-:S04]  /*5900*/  ISETP.NE.AND P1, PT, R15, 0x12, PT ;  /* 0x000000120f00780c */ /* 0x000fc80003f25270 */
[----:B------:R-:W-:Y:S02]  /*5910*/  SEL R3, RZ, 0x1, P1 ;  /* 0x00000001ff037807 */ /* 0x000fe40000800000 */
[----:B------:R-:W-:Y:S02]  /*5920*/  SEL R15, R15, RZ, P1 ;  /* 0x000000ff0f0f7207 */ /* 0x000fe40000800000 */
[----:B------:R-:W-:-:S03]  /*5930*/  LOP3.LUT R12, R12, R3, RZ, 0x3c, !PT ;  /* 0x000000030c0c7212 */ /* 0x000fc600078e3cff */
[----:B------:R-:W-:Y:S01]  /*5940*/  IMAD R7, R15, 0x8, R0 ;  /* 0x000000080f077824 */ /* 0x000fe200078e0200 */
[----:B------:R-:W-:Y:S01]  /*5950*/  SHF.L.U32 R4, R12, 0x1f, RZ ;  /* 0x0000001f0c047819 */ /* 0x000fe200000006ff */
[----:B0-----:R-:W-:Y:S06]  /*5960*/  @!P0 BRA `(.L_x_108) ;  /* 0x0000000800f88947 */ /* 0x001fec0003800000 */
.L_x_135:
[----:B------:R-:W1:Y:S01]  /*5970*/  SYNCS.PHASECHK.TRANS64.TRYWAIT P0, [R7+URZ], R4 ;  /* 0x00000004070075a7 */ /* 0x000e62000800017f */
[----:B0-----:R-:W-:-:S05]  /*5980*/  VIADD R2, R15, 0x1 ;  /* 0x000000010f027836 */ /* 0x001fca0000000000 */
[----:B------:R-:W-:-:S04]  /*5990*/  ISETP.NE.AND P1, PT, R2, 0x12, PT ;  /* 0x000000120200780c */ /* 0x000fc80003f25270 */
[----:B------:R-:W-:Y:S02]  /*59a0*/  SEL R3, RZ, 0x1, P1 ;  /* 0x00000001ff037807 */ /* 0x000fe40000800000 */
[----:B------:R-:W-:Y:S02]  /*59b0*/  SEL R9, R2, RZ, P1 ;  /* 0x000000ff02097207 */ /* 0x000fe40000800000 */
[----:B------:R-:W-:-:S03]  /*59c0*/  LOP3.LUT R12, R12, R3, RZ, 0x3c, !PT ;  /* 0x000000030c0c7212 */ /* 0x000fc600078e3cff */
[----:B------:R-:W-:Y:S01]  /*59d0*/  IMAD R6, R9, 0x8, R0 ;  /* 0x0000000809067824 */ /* 0x000fe200078e0200 */
[----:B------:R-:W-:Y:S01]  /*59e0*/  SHF.L.U32 R5, R12, 0x1f, RZ ;  /* 0x0000001f0c057819 */ /* 0x000fe200000006ff */
[----:B-1----:R-:W-:Y:S06]  /*59f0*/  @!P0 BRA `(.L_x_109) ;  /* 0x0000000800e88947 */ /* 0x002fec0003800000 */
.L_x_136:
[----:B------:R-:W1:Y:S01]  /*5a00*/  SYNCS.PHASECHK.TRANS64.TRYWAIT P0, [R6+URZ], R5 ;  /* 0x00000005060075a7 */ /* 0x000e62000800017f */
[----:B------:R-:W-:-:S05]  /*5a10*/  VIADD R2, R9, 0x1 ;  /* 0x0000000109027836 */ /* 0x000fca0000000000 */
[----:B------:R-:W-:-:S04]  /*5a20*/  ISETP.NE.AND P1, PT, R2, 0x12, PT ;  /* 0x000000120200780c */ /* 0x000fc80003f25270 */
[----:B------:R-:W-:Y:S02]  /*5a30*/  SEL R3, RZ, 0x1, P1 ;  /* 0x00000001ff037807 */ /* 0x000fe40000800000 */
[----:B0-----:R-:W-:Y:S02]  /*5a40*/  SEL R7, R2, RZ, P1 ;  /* 0x000000ff02077207 */ /* 0x001fe40000800000 */
[----:B------:R-:W-:-:S03]  /*5a50*/  LOP3.LUT R12, R12, R3, RZ, 0x3c, !PT ;  /* 0x000000030c0c7212 */ /* 0x000fc600078e3cff */
[----:B------:R-:W-:Y:S01]  /*5a60*/  IMAD R9, R7, 0x8, R0 ;  /* 0x0000000807097824 */ /* 0x000fe200078e0200 */
[----:B------:R-:W-:Y:S01]  /*5a70*/  SHF.L.U32 R4, R12, 0x1f, RZ ;  /* 0x0000001f0c047819 */ /* 0x000fe200000006ff */
[----:B-1----:R-:W-:Y:S06]  /*5a80*/  @!P0 BRA `(.L_x_110) ;  /* 0x0000000800d88947 */ /* 0x002fec0003800000 */
.L_x_137:
[----:B------:R-:W1:Y:S01]  /*5a90*/  SYNCS.PHASECHK.TRANS64.TRYWAIT P0, [R9+URZ], R4 ;  /* 0x00000004090075a7 */ /* 0x000e62000800017f */
[----:B------:R-:W-:-:S05]  /*5aa0*/  VIADD R2, R7, 0x1 ;  /* 0x0000000107027836 */ /* 0x000fca0000000000 */
[----:B------:R-:W-:-:S04]  /*5ab0*/  ISETP.NE.AND P1, PT, R2, 0x12, PT ;  /* 0x000000120200780c */ /* 0x000fc80003f25270 */
[----:B------:R-:W-:Y:S02]  /*5ac0*/  SEL R3, RZ, 0x1, P1 ;  /* 0x00000001ff037807 */ /* 0x000fe40000800000 */
[----:B------:R-:W-:Y:S02]  /*5ad0*/  SEL R7, R2, RZ, P1 ;  /* 0x000000ff02077207 */ /* 0x000fe40000800000 */
[----:B------:R-:W-:-:S03]  /*5ae0*/  LOP3.LUT R12, R12, R3, RZ, 0x3c, !PT ;  /* 0x000000030c0c7212 */ /* 0x000fc600078e3cff */
[----:B0-----:R-:W-:Y:S01]  /*5af0*/  IMAD R6, R7, 0x8, R0 ;  /* 0x0000000807067824 */ /* 0x001fe200078e0200 */
[----:B------:R-:W-:Y:S01]  /*5b00*/  SHF.L.U32 R5, R12, 0x1f, RZ ;  /* 0x0000001f0c057819 */ /* 0x000fe200000006ff */
[----:B-1----:R-:W-:Y:S06]  /*5b10*/  @!P0 BRA `(.L_x_111) ;  /* 0x0000000800c88947 */ /* 0x002fec0003800000 */
.L_x_138:
        /* <DEDUP_REMOVED lines=9> */
.L_x_139:
        /* <DEDUP_REMOVED lines=9> */
.L_x_140:
        /* <DEDUP_REMOVED lines=9> */
.L_x_141:
        /* <DEDUP_REMOVED lines=9> */
.L_x_142:
        /* <DEDUP_REMOVED lines=9> */
.L_x_143:
        /* <DEDUP_REMOVED lines=9> */
.L_x_144:
        /* <DEDUP_REMOVED lines=9> */
.L_x_145:
        /* <DEDUP_REMOVED lines=9> */
.L_x_146:
        /* <DEDUP_REMOVED lines=9> */
.L_x_147:
        /* <DEDUP_REMOVED lines=9> */
.L_x_148:
        /* <DEDUP_REMOVED lines=9> */
.L_x_149:
        /* <DEDUP_REMOVED lines=9> */
.L_x_150:
[----:B------:R-:W1:Y:S01]  /*61e0*/  SYNCS.PHASECHK.TRANS64.TRYWAIT P0, [R6+URZ], R5 ;  /* 0x00000005060075a7 */ /* 0x000e62000800017f */
[----:B------:R-:W-:-:S05]  /*61f0*/  VIADD R2, R7, 0x1 ;  /* 0x0000000107027836 */ /* 0x000fca0000000000 */
[----:B------:R-:W-:-:S04]  /*6200*/  ISETP.NE.AND P1, PT, R2, 0x12, PT ;  /* 0x000000120200780c */ /* 0x000fc80003f25270 */
[----:B0-----:R-:W-:Y:S02]  /*6210*/  SEL R4, RZ, 0x1, P1 ;  /* 0x00000001ff047807 */ /* 0x001fe40000800000 */
[----:B------:R-:W-:Y:S02]  /*6220*/  SEL R3, R2, RZ, P1 ;  /* 0x000000ff02037207 */ /* 0x000fe40000800000 */
[----:B------:R-:W-:Y:S01]  /*6230*/  LOP3.LUT R4, R11, R4, RZ, 0x3c, !PT ;  /* 0x000000040b047212 */ /* 0x000fe200078e3cff */
[----:B-1----:R-:W-:Y:S06]  /*6240*/  @!P0 BRA `(.L_x_124) ;  /* 0x0000000800008947 */ /* 0x002fec0003800000 */
.L_x_151:
[----:B------:R-:W-:Y:S01]  /*6250*/  IMAD R3, R3, 0x8, R0 ;  /* 0x0000000803037824 */ /* 0x000fe200078e0200 */
[----:B------:R-:W-:-:S07]  /*6260*/  SHF.L.U32 R0, R4, 0x1f, RZ ;  /* 0x0000001f04007819 */ /* 0x000fce00000006ff */
.L_x_125:
[----:B-1----:R1:W2:Y:S02]  /*6270*/  SYNCS.PHASECHK.TRANS64.TRYWAIT P0, [R3+URZ], R0 ;  /* 0x00000000030075a7 */ /* 0x0022a4000800017f */
[----:B--2---:R-:W-:Y:S05]  /*6280*/  @!P0 NANOSLEEP.SYNCS 0x989680 ;  /* 0x009896800000895d */ /* 0x004fea0003900000 */
[----:B------:R-:W2:Y:S02]  /*6290*/  @!P0 SYNCS.PHASECHK.TRANS64 P0, [R3+URZ], R0 ;  /* 0x00000000030085a7 */ /* 0x000ea4000800007f */
[----:B--2---:R-:W-:Y:S05]  /*62a0*/  @!P0 BRA `(.L_x_125) ;  /* 0xfffffffc00f08947 */ /* 0x004fea000383ffff */
.L_x_106:
[----:B------:R-:W-:Y:S05]  /*62b0*/  BSYNC B0 ;  /* 0x0000000000007941 */ /* 0x000fea0003800000 */
.L_x_105:
[----:B------:R-:W-:Y:S05]  /*62c0*/  EXIT ;  /* 0x000000000000794d */ /* 0x000fea0003800000 */
.L_x_16:
[----:B0-----:R-:W-:-:S04]  /*62d0*/  IMAD.U32 R19, RZ, RZ, UR12 ;  /* 0x0000000cff137e24 */ /* 0x001fc8000f8e00ff */
[----:B------:R0:W1:Y:S03]  /*62e0*/  SYNCS.PHASECHK.TRANS64.TRYWAIT P0, [R19+URZ+-0x8], R18 ;  /* 0xfffff812130075a7 */ /* 0x000066000800017f */
[----:B-1----:R-:W-:Y:S05]  /*62f0*/  @!P0 NANOSLEEP.SYNCS 0x989680 ;  /* 0x009896800000895d */ /* 0x002fea0003900000 */
[----:B------:R-:W1:Y:S02]  /*6300*/  @!P0 SYNCS.PHASECHK.TRANS64 P0, [R19+URZ+-0x8], R18 ;  /* 0xfffff812130085a7 */ /* 0x000e64000800007f */
[----:B-1----:R-:W-:Y:S05]  /*6310*/  @!P0 BRA `(.L_x_16) ;  /* 0xfffffffc00ec8947 */ /* 0x002fea000383ffff */
[----:B------:R-:W-:Y:S05]  /*6320*/  BRA `(.L_x_126) ;  /* 0xffffffb000fc7947 */ /* 0x000fea000383ffff */
.L_x_21:
[----:B-1----:R-:W-:-:S04]  /*6330*/  IMAD.U32 R20, RZ, RZ, UR8 ;  /* 0x00000008ff147e24 */ /* 0x002fc8000f8e00ff */
[----:B------:R1:W2:Y:S03]  /*6340*/  SYNCS.PHASECHK.TRANS64.TRYWAIT P0, [R20+URZ], R19 ;  /* 0x00000013140075a7 */ /* 0x0002a6000800017f */
[----:B--2---:R-:W-:Y:S05]  /*6350*/  @!P0 NANOSLEEP.SYNCS 0x989680 ;  /* 0x009896800000895d */ /* 0x004fea0003900000 */
[----:B------:R-:W2:Y:S02]  /*6360*/  @!P0 SYNCS.PHASECHK.TRANS64 P0, [R20+URZ], R19 ;  /* 0x00000013140085a7 */ /* 0x000ea4000800007f */
[----:B--2---:R-:W-:Y:S05]  /*6370*/  @!P0 BRA `(.L_x_21) ;  /* 0xfffffffc00ec8947 */ /* 0x004fea000383ffff */
[----:B------:R-:W-:Y:S05]  /*6380*/  BRA `(.L_x_20) ;  /* 0xffffffb400687947 */ /* 0x000fea000383ffff */
.L_x_25:
[----:B0-----:R-:W-:-:S04]  /*6390*/  IMAD.U32 R19, RZ, RZ, UR12 ;  /* 0x0000000cff137e24 */ /* 0x001fc8000f8e00ff */
[----:B------:R0:W1:Y:S03]  /*63a0*/  SYNCS.PHASECHK.TRANS64.TRYWAIT P0, [R19+URZ+0x8], R18 ;  /* 0x00000812130075a7 */ /* 0x000066000800017f */
[----:B-1----:R-:W-:Y:S05]  /*63b0*/  @!P0 NANOSLEEP.SYNCS 0x989680 ;  /* 0x009896800000895d */ /* 0x002fea0003900000 */
[----:B------:R-:W1:Y:S02]  /*63c0*/  @!P0 SYNCS.PHASECHK.TRANS64 P0, [R19+URZ+0x8], R18 ;  /* 0x00000812130085a7 */ /* 0x000e64000800007f */
[----:B-1----:R-:W-:Y:S05]  /*63d0*/  @!P0 BRA `(.L_x_25) ;  /* 0xfffffffc00ec8947 */ /* 0x002fea000383ffff */
[----:B------:R-:W-:Y:S05]  /*63e0*/  BRA `(.L_x_127) ;  /* 0xffffffb8002c7947 */ /* 0x000fea000383ffff */
.L_x_92:
[----:B------:R-:W-:Y:S01]  /*63f0*/  BSSY B1, `(.L_x_128) ;  /* 0x0000006000017945 */ /* 0x000fe20003800000 */
[----:B------:R-:W-:-:S07]  /*6400*/  IMAD.MOV.U32 R10, RZ, RZ, -0x1 ;  /* 0xffffffffff0a7424 */ /* 0x000fce00078e00ff */
[----:B------:R-:W-:Y:S05]  /*6410*/  WARPSYNC.COLLECTIVE R10, `(.L_x_129) ;  /* 0x000000000a0c7348 */ /* 0x000fea0003c00000 */
[----:B------:R-:W-:Y:S02]  /*6420*/  ELECT P1, UR62, PT ;  /* 0x00000000003e782f */ /* 0x000fe40003820000 */
[----:B------:R-:W-:Y:S01]  /*6430*/  MOV R10, UR62 ;  /* 0x0000003e000a7c02 */ /* 0x000fe20008000f00 */
[----:B------:R-:W-:Y:S10]  /*6440*/  ENDCOLLECTIVE ;  /* 0x000000000000791b */ /* 0x000ff40003800000 */
.L_x_129:
[----:B------:R-:W-:Y:S05]  /*6450*/  BSYNC B1 ;  /* 0x0000000000017941 */ /* 0x000fea0003800000 */
.L_x_128:
[----:B------:R-:W-:Y:S05]  /*6460*/  BRA `(.L_x_130) ;  /* 0xffffffe400f47947 */ /* 0x000fea000383ffff */
.L_x_95:
[----:B-1----:R1:W2:Y:S02]  /*6470*/  SYNCS.PHASECHK.TRANS64.TRYWAIT P1, [R18+URZ+0x90], R11 ;  /* 0x0000900b120075a7 */ /* 0x0022a4000802017f */
[----:B--2---:R-:W-:Y:S05]  /*6480*/  @!P1 NANOSLEEP.SYNCS 0x989680 ;  /* 0x009896800000995d */ /* 0x004fea0003900000 */
[----:B------:R-:W2:Y:S02]  /*6490*/  @!P1 SYNCS.PHASECHK.TRANS64 P1, [R18+URZ+0x90], R11 ;  /* 0x0000900b120095a7 */ /* 0x000ea4000802007f */
[----:B--2---:R-:W-:Y:S05]  /*64a0*/  @!P1 BRA `(.L_x_95) ;  /* 0xfffffffc00f09947 */ /* 0x004fea000383ffff */
[----:B------:R-:W-:Y:S05]  /*64b0*/  BRA `(.L_x_131) ;  /* 0xffffffe8002c7947 */ /* 0x000fea000383ffff */
.L_x_104:
[----:B------:R-:W-:Y:S01]  /*64c0*/  BSSY B0, `(.L_x_132) ;  /* 0x0000006000007945 */ /* 0x000fe20003800000 */
[----:B------:R-:W-:-:S07]  /*64d0*/  IMAD.MOV.U32 R10, RZ, RZ, -0x1 ;  /* 0xffffffffff0a7424 */ /* 0x000fce00078e00ff */
[----:B------:R-:W-:Y:S05]  /*64e0*/  WARPSYNC.COLLECTIVE R10, `(.L_x_133) ;  /* 0x000000000a0c7348 */ /* 0x000fea0003c00000 */
[----:B------:R-:W-:Y:S02]  /*64f0*/  ELECT P1, UR62, PT ;  /* 0x00000000003e782f */ /* 0x000fe40003820000 */
[----:B------:R-:W-:Y:S01]  /*6500*/  MOV R10, UR62 ;  /* 0x0000003e000a7c02 */ /* 0x000fe20008000f00 */
[----:B------:R-:W-:Y:S10]  /*6510*/  ENDCOLLECTIVE ;  /* 0x000000000000791b */ /* 0x000ff40003800000 */
.L_x_133:
[----:B------:R-:W-:Y:S05]  /*6520*/  BSYNC B0 ;  /* 0x0000000000007941 */ /* 0x000fea0003800000 */
.L_x_132:
[----:B------:R-:W-:Y:S01]  /*6530*/  PLOP3.LUT P0, PT, P1, PT, PT, 0x80, 0x0 ;  /* 0x000000000000781c */ /* 0x000fe20000f0f070 */
[----:B------:R-:W-:-:S12]  /*6540*/  BRA `(.L_x_134) ;  /* 0xfffffff000b47947 */ /* 0x000fd8000383ffff */
.L_x_108:
[----:B0-----:R0:W1:Y:S02]  /*6550*/  SYNCS.PHASECHK.TRANS64.TRYWAIT P0, [R5+URZ], R2 ;  /* 0x00000002050075a7 */ /* 0x001064000800017f */
[----:B-1----:R-:W-:Y:S05]  /*6560*/  @!P0 NANOSLEEP.SYNCS 0x989680 ;  /* 0x009896800000895d */ /* 0x002fea0003900000 */
[----:B------:R-:W1:Y:S02]  /*6570*/  @!P0 SYNCS.PHASECHK.TRANS64 P0, [R5+URZ], R2 ;  /* 0x00000002050085a7 */ /* 0x000e64000800007f */
[----:B-1----:R-:W-:Y:S05]  /*6580*/  @!P0 BRA `(.L_x_108) ;  /* 0xfffffffc00f08947 */ /* 0x002fea000383ffff */
[----:B------:R-:W-:Y:S05]  /*6590*/  BRA `(.L_x_135) ;  /* 0xfffffff000f47947 */ /* 0x000fea000383ffff */
.L_x_109:
[----:B0-----:R0:W1:Y:S02]  /*65a0*/  SYNCS.PHASECHK.TRANS64.TRYWAIT P0, [R7+URZ], R4 ;  /* 0x00000004070075a7 */ /* 0x001064000800017f */
[----:B-1----:R-:W-:Y:S05]  /*65b0*/  @!P0 NANOSLEEP.SYNCS 0x989680 ;  /* 0x009896800000895d */ /* 0x002fea0003900000 */
[----:B------:R-:W1:Y:S02]  /*65c0*/  @!P0 SYNCS.PHASECHK.TRANS64 P0, [R7+URZ], R4 ;  /* 0x00000004070085a7 */ /* 0x000e64000800007f */
[----:B-1----:R-:W-:Y:S05]  /*65d0*/  @!P0 BRA `(.L_x_109) ;  /* 0xfffffffc00f08947 */ /* 0x002fea000383ffff */
[----:B------:R-:W-:Y:S05]  /*65e0*/  BRA `(.L_x_136) ;  /* 0xfffffff400047947 */ /* 0x000fea000383ffff */
.L_x_110:
[----:B0-----:R0:W1:Y:S02]  /*65f0*/  SYNCS.PHASECHK.TRANS64.TRYWAIT P0, [R6+URZ], R5 ;  /* 0x00000005060075a7 */ /* 0x001064000800017f */
[----:B-1----:R-:W-:Y:S05]  /*6600*/  @!P0 NANOSLEEP.SYNCS 0x989680 ;  /* 0x009896800000895d */ /* 0x002fea0003900000 */
[----:B------:R-:W1:Y:S02]  /*6610*/  @!P0 SYNCS.PHASECHK.TRANS64 P0, [R6+URZ], R5 ;  /* 0x00000005060085a7 */ /* 0x000e64000800007f */
[----:B-1----:R-:W-:Y:S05]  /*6620*/  @!P0 BRA `(.L_x_110) ;  /* 0xfffffffc00f08947 */ /* 0x002fea000383ffff */
[----:B------:R-:W-:Y:S05]  /*6630*/  BRA `(.L_x_137) ;  /* 0xfffffff400147947 */ /* 0x000fea000383ffff */
.L_x_111:
[----:B0-----:R0:W1:Y:S02]  /*6640*/  SYNCS.PHASECHK.TRANS64.TRYWAIT P0, [R9+URZ], R4 ;  /* 0x00000004090075a7 */ /* 0x001064000800017f */
[----:B-1----:R-:W-:Y:S05]  /*6650*/  @!P0 NANOSLEEP.SYNCS 0x989680 ;  /* 0x009896800000895d */ /* 0x002fea0003900000 */
[----:B------:R-:W1:Y:S02]  /*6660*/  @!P0 SYNCS.PHASECHK.TRANS64 P0, [R9+URZ], R4 ;  /* 0x00000004090085a7 */ /* 0x000e64000800007f */
[----:B-1----:R-:W-:Y:S05]  /*6670*/  @!P0 BRA `(.L_x_111) ;  /* 0xfffffffc00f08947 */ /* 0x002fea000383ffff */
[----:B------:R-:W-:Y:S05]  /*6680*/  BRA `(.L_x_138) ;  /* 0xfffffff400247947 */ /* 0x000fea000383ffff */
.L_x_112:
[----:B0-----:R0:W1:Y:S02]  /*6690*/  SYNCS.PHASECHK.TRANS64.TRYWAIT P0, [R6+URZ], R5 ;  /* 0x00000005060075a7 */ /* 0x001064000800017f */
[----:B-1----:R-:W-:Y:S05]  /*66a0*/  @!P0 NANOSLEEP.SYNCS 0x989680 ;  /* 0x009896800000895d */ /* 0x002fea0003900000 */
[----:B------:R-:W1:Y:S02]  /*66b0*/  @!P0 SYNCS.PHASECHK.TRANS64 P0, [R6+URZ], R5 ;  /* 0x00000005060085a7 */ /* 0x000e64000800007f */
[----:B-1----:R-:W-:Y:S05]  /*66c0*/  @!P0 BRA `(.L_x_112) ;  /* 0xfffffffc00f08947 */ /* 0x002fea000383ffff */
[----:B------:R-:W-:Y:S05]  /*66d0*/  BRA `(.L_x_139) ;  /* 0xfffffff400347947 */ /* 0x000fea000383ffff */
.L_x_113:
[----:B0-----:R0:W1:Y:S02]  /*66e0*/  SYNCS.PHASECHK.TRANS64.TRYWAIT P0, [R9+URZ], R4 ;  /* 0x00000004090075a7 */ /* 0x001064000800017f */
[----:B-1----:R-:W-:Y:S05]  /*66f0*/  @!P0 NANOSLEEP.SYNCS 0x989680 ;  /* 0x009896800000895d */ /* 0x002fea0003900000 */
[----:B------:R-:W1:Y:S02]  /*6700*/  @!P0 SYNCS.PHASECHK.TRANS64 P0, [R9+URZ], R4 ;  /* 0x00000004090085a7 */ /* 0x000e64000800007f */
[----:B-1----:R-:W-:Y:S05]  /*6710*/  @!P0 BRA `(.L_x_113) ;  /* 0xfffffffc00f08947 */ /* 0x002fea000383ffff */
[----:B------:R-:W-:Y:S05]  /*6720*/  BRA `(.L_x_140) ;  /* 0xfffffff400447947 */ /* 0x000fea000383ffff */
.L_x_114:
[----:B0-----:R0:W1:Y:S02]  /*6730*/  SYNCS.PHASECHK.TRANS64.TRYWAIT P0, [R6+URZ], R5 ;  /* 0x00000005060075a7 */ /* 0x001064000800017f */
[----:B-1----:R-:W-:Y:S05]  /*6740*/  @!P0 NANOSLEEP.SYNCS 0x989680 ;  /* 0x009896800000895d */ /* 0x002fea0003900000 */
[----:B------:R-:W1:Y:S02]  /*6750*/  @!P0 SYNCS.PHASECHK.TRANS64 P0, [R6+URZ], R5 ;  /* 0x00000005060085a7 */ /* 0x000e64000800007f */
[----:B-1----:R-:W-:Y:S05]  /*6760*/  @!P0 BRA `(.L_x_114) ;  /* 0xfffffffc00f08947 */ /* 0x002fea000383ffff */
[----:B------:R-:W-:Y:S05]  /*6770*/  BRA `(.L_x_141) ;  /* 0xfffffff400547947 */ /* 0x000fea000383ffff */
.L_x_115:
[----:B0-----:R0:W1:Y:S02]  /*6780*/  SYNCS.PHASECHK.TRANS64.TRYWAIT P0, [R9+URZ], R4 ;  /* 0x00000004090075a7 */ /* 0x001064000800017f */
[----:B-1----:R-:W-:Y:S05]  /*6790*/  @!P0 NANOSLEEP.SYNCS 0x989680 ;  /* 0x009896800000895d */ /* 0x002fea0003900000 */
[----:B------:R-:W1:Y:S02]  /*67a0*/  @!P0 SYNCS.PHASECHK.TRANS64 P0, [R9+URZ], R4 ;  /* 0x00000004090085a7 */ /* 0x000e64000800007f */
[----:B-1----:R-:W-:Y:S05]  /*67b0*/  @!P0 BRA `(.L_x_115) ;  /* 0xfffffffc00f08947 */ /* 0x002fea000383ffff */
[----:B------:R-:W-:Y:S05]  /*67c0*/  BRA `(.L_x_142) ;  /* 0xfffffff400647947 */ /* 0x000fea000383ffff */
.L_x_116:
[----:B0-----:R0:W1:Y:S02]  /*67d0*/  SYNCS.PHASECHK.TRANS64.TRYWAIT P0, [R6+URZ], R5 ;  /* 0x00000005060075a7 */ /* 0x001064000800017f */
[----:B-1----:R-:W-:Y:S05]  /*67e0*/  @!P0 NANOSLEEP.SYNCS 0x989680 ;  /* 0x009896800000895d */ /* 0x002fea0003900000 */
[----:B------:R-:W1:Y:S02]  /*67f0*/  @!P0 SYNCS.PHASECHK.TRANS64 P0, [R6+URZ], R5 ;  /* 0x00000005060085a7 */ /* 0x000e64000800007f */
[----:B-1----:R-:W-:Y:S05]  /*6800*/  @!P0 BRA `(.L_x_116) ;  /* 0xfffffffc00f08947 */ /* 0x002fea000383ffff */
[----:B------:R-:W-:Y:S05]  /*6810*/  BRA `(.L_x_143) ;  /* 0xfffffff400747947 */ /* 0x000fea000383ffff */
.L_x_117:
[----:B0-----:R0:W1:Y:S02]  /*6820*/  SYNCS.PHASECHK.TRANS64.TRYWAIT P0, [R9+URZ], R4 ;  /* 0x00000004090075a7 */ /* 0x001064000800017f */
[----:B-1----:R-:W-:Y:S05]  /*6830*/  @!P0 NANOSLEEP.SYNCS 0x989680 ;  /* 0x009896800000895d */ /* 0x002fea0003900000 */
[----:B------:R-:W1:Y:S02]  /*6840*/  @!P0 SYNCS.PHASECHK.TRANS64 P0, [R9+URZ], R4 ;  /* 0x00000004090085a7 */ /* 0x000e64000800007f */
[----:B-1----:R-:W-:Y:S05]  /*6850*/  @!P0 BRA `(.L_x_117) ;  /* 0xfffffffc00f08947 */ /* 0x002fea000383ffff */
[----:B------:R-:W-:Y:S05]  /*6860*/  BRA `(.L_x_144) ;  /* 0xfffffff400847947 */ /* 0x000fea000383ffff */
.L_x_118:
[----:B0-----:R0:W1:Y:S02]  /*6870*/  SYNCS.PHASECHK.TRANS64.TRYWAIT P0, [R6+URZ], R5 ;  /* 0x00000005060075a7 */ /* 0x001064000800017f */
[----:B-1----:R-:W-:Y:S05]  /*6880*/  @!P0 NANOSLEEP.SYNCS 0x989680 ;  /* 0x009896800000895d */ /* 0x002fea0003900000 */
[----:B------:R-:W1:Y:S02]  /*6890*/  @!P0 SYNCS.PHASECHK.TRANS64 P0, [R6+URZ], R5 ;  /* 0x00000005060085a7 */ /* 0x000e64000800007f */
[----:B-1----:R-:W-:Y:S05]  /*68a0*/  @!P0 BRA `(.L_x_118) ;  /* 0xfffffffc00f08947 */ /* 0x002fea000383ffff */
[----:B------:R-:W-:Y:S05]  /*68b0*/  BRA `(.L_x_145) ;  /* 0xfffffff400947947 */ /* 0x000fea000383ffff */
.L_x_119:
[----:B0-----:R0:W1:Y:S02]  /*68c0*/  SYNCS.PHASECHK.TRANS64.TRYWAIT P0, [R9+URZ], R4 ;  /* 0x00000004090075a7 */ /* 0x001064000800017f */
[----:B-1----:R-:W-:Y:S05]  /*68d0*/  @!P0 NANOSLEEP.SYNCS 0x989680 ;  /* 0x009896800000895d */ /* 0x002fea0003900000 */
[----:B------:R-:W1:Y:S02]  /*68e0*/  @!P0 SYNCS.PHASECHK.TRANS64 P0, [R9+URZ], R4 ;  /* 0x00000004090085a7 */ /* 0x000e64000800007f */
[----:B-1----:R-:W-:Y:S05]  /*68f0*/  @!P0 BRA `(.L_x_119) ;  /* 0xfffffffc00f08947 */ /* 0x002fea000383ffff */
[----:B------:R-:W-:Y:S05]  /*6900*/  BRA `(.L_x_146) ;  /* 0xfffffff400a47947 */ /* 0x000fea000383ffff */
.L_x_120:
[----:B0-----:R0:W1:Y:S02]  /*6910*/  SYNCS.PHASECHK.TRANS64.TRYWAIT P0, [R6+URZ], R5 ;  /* 0x00000005060075a7 */ /* 0x001064000800017f */
[----:B-1----:R-:W-:Y:S05]  /*6920*/  @!P0 NANOSLEEP.SYNCS 0x989680 ;  /* 0x009896800000895d */ /* 0x002fea0003900000 */
[----:B------:R-:W1:Y:S02]  /*6930*/  @!P0 SYNCS.PHASECHK.TRANS64 P0, [R6+URZ], R5 ;  /* 0x00000005060085a7 */ /* 0x000e64000800007f */
[----:B-1----:R-:W-:Y:S05]  /*6940*/  @!P0 BRA `(.L_x_120) ;  /* 0xfffffffc00f08947 */ /* 0x002fea000383ffff */
[----:B------:R-:W-:Y:S05]  /*6950*/  BRA `(.L_x_147) ;  /* 0xfffffff400b47947 */ /* 0x000fea000383ffff */
.L_x_121:
[----:B0-----:R0:W1:Y:S02]  /*6960*/  SYNCS.PHASECHK.TRANS64.TRYWAIT P0, [R9+URZ], R4 ;  /* 0x00000004090075a7 */ /* 0x001064000800017f */
[----:B-1----:R-:W-:Y:S05]  /*6970*/  @!P0 NANOSLEEP.SYNCS 0x989680 ;  /* 0x009896800000895d */ /* 0x002fea0003900000 */
[----:B------:R-:W1:Y:S02]  /*6980*/  @!P0 SYNCS.PHASECHK.TRANS64 P0, [R9+URZ], R4 ;  /* 0x00000004090085a7 */ /* 0x000e64000800007f */
[----:B-1----:R-:W-:Y:S05]  /*6990*/  @!P0 BRA `(.L_x_121) ;  /* 0xfffffffc00f08947 */ /* 0x002fea000383ffff */
[----:B------:R-:W-:Y:S05]  /*69a0*/  BRA `(.L_x_148) ;  /* 0xfffffff400c47947 */ /* 0x000fea000383ffff */
.L_x_122:
[----:B0-----:R0:W1:Y:S02]  /*69b0*/  SYNCS.PHASECHK.TRANS64.TRYWAIT P0, [R6+URZ], R5 ;  /* 0x00000005060075a7 */ /* 0x001064000800017f */
[----:B-1----:R-:W-:Y:S05]  /*69c0*/  @!P0 NANOSLEEP.SYNCS 0x989680 ;  /* 0x009896800000895d */ /* 0x002fea0003900000 */
[----:B------:R-:W1:Y:S02]  /*69d0*/  @!P0 SYNCS.PHASECHK.TRANS64 P0, [R6+URZ], R5 ;  /* 0x00000005060085a7 */ /* 0x000e64000800007f */
[----:B-1----:R-:W-:Y:S05]  /*69e0*/  @!P0 BRA `(.L_x_122) ;  /* 0xfffffffc00f08947 */ /* 0x002fea000383ffff */
[----:B------:R-:W-:Y:S05]  /*69f0*/  BRA `(.L_x_149) ;  /* 0xfffffff400d47947 */ /* 0x000fea000383ffff */
.L_x_123:
[----:B0-----:R0:W1:Y:S02]  /*6a00*/  SYNCS.PHASECHK.TRANS64.TRYWAIT P0, [R9+URZ], R4 ;  /* 0x00000004090075a7 */ /* 0x001064000800017f */
[----:B-1----:R-:W-:Y:S05]  /*6a10*/  @!P0 NANOSLEEP.SYNCS 0x989680 ;  /* 0x009896800000895d */ /* 0x002fea0003900000 */
[----:B------:R-:W1:Y:S02]  /*6a20*/  @!P0 SYNCS.PHASECHK.TRANS64 P0, [R9+URZ], R4 ;  /* 0x00000004090085a7 */ /* 0x000e64000800007f */
[----:B-1----:R-:W-:Y:S05]  /*6a30*/  @!P0 BRA `(.L_x_123) ;  /* 0xfffffffc00f08947 */ /* 0x002fea000383ffff */
[----:B------:R-:W-:Y:S05]  /*6a40*/  BRA `(.L_x_150) ;  /* 0xfffffff400e47947 */ /* 0x000fea000383ffff */
.L_x_124:
[----:B0-----:R0:W1:Y:S02]  /*6a50*/  SYNCS.PHASECHK.TRANS64.TRYWAIT P0, [R6+URZ], R5 ;  /* 0x00000005060075a7 */ /* 0x001064000800017f */
[----:B-1----:R-:W-:Y:S05]  /*6a60*/  @!P0 NANOSLEEP.SYNCS 0x989680 ;  /* 0x009896800000895d */ /* 0x002fea0003900000 */
[----:B------:R-:W1:Y:S02]  /*6a70*/  @!P0 SYNCS.PHASECHK.TRANS64 P0, [R6+URZ], R5 ;  /* 0x00000005060085a7 */ /* 0x000e64000800007f */
[----:B-1----:R-:W-:Y:S05]  /*6a80*/  @!P0 BRA `(.L_x_124) ;  /* 0xfffffffc00f08947 */ /* 0x002fea000383ffff */
[----:B------:R-:W-:Y:S05]  /*6a90*/  BRA `(.L_x_151) ;  /* 0xfffffff400ec7947 */ /* 0x000fea000383ffff */
.L_x_152:
[----:B------:R-:W-:-:S00]  /*6aa0*/  BRA `(.L_x_152) ;  /* 0xfffffffc00fc7947 */ /* 0x000fc0000383ffff */
[----:B------:R-:W-:-:S00]  /*6ab0*/  NOP ;  /* 0x0000000000007918 */ /* 0x000fc00000000000 */
        /* <DEDUP_REMOVED lines=12> */
.L_x_153:


//--------------------- .nv.shared._ZN7cutlass13device_kernelINS_4gemm6kernel13GemmUniversalIN4cute5tupleIJiiiiEEENS1_10collective13CollectiveMmaINS1_40MainloopSm90TmaGmmaWarpSpecializedSparseILi18ENS5_IJNS4_1CILi1EEESB_SB_EEENS1_32KernelTmaWarpSpecializedPingpongEEENS5_IJNSA_ILi64EEESF_SF_EEENS_10bfloat16_tENS5_IJNS4_6LayoutINS5_IJiNS5_IJNSA_ILi2EEEiEEEiEEENS5_IJlNS5_IJSB_SJ_EEElEEEEENSI_INS5_IJNS5_IJNS5_IJNSA_ILi8EEESJ_NSA_ILi4EEEEEEiEEENS5_IJNS5_IJNSA_ILi16EEESJ_SJ_EEEiEEEiEEENS5_IJNS5_IJNS5_IJSF_ST_NSA_ILi1024EEEEEENSA_ILi4096EEEEEENS5_IJNS5_IJSB_NSA_ILi512EEENSA_ILi32EEEEEElEEElEEEEEEEESH_NS5_IJlSB_lEEENS4_8TiledMMAINS4_8MMA_AtomIJNS4_4SM904GMMA6SPARSE28GMMA_64x64x32_F32BF16BF16_SSILNS1C_5MajorE0ELS1F_0ELNS1C_7ScaleInE1ELS1G_1ELNS1C_9SparseSelE0EEEEEENSI_ISC_NS5_IJNSA_ILi0EEES1K_S1K_EEEEENS5_IJNS4_10UnderscoreES1N_S1N_EEEEENS4_13SM90_TMA_LOADENS4_14ComposedLayoutINS4_7SwizzleILi2ELi4ELi3EEENS4_25smem_sparse_ptr_flag_bitsILi2ELi16EEENSI_INS5_IJNS5_IJSB_SP_EEENS5_IJSJ_S12_EEEEEENS5_IJNS5_IJS1K_SF_EEESM_EEEEEEEvNS4_8identityES1Q_NS1R_INS1S_ILi3ELi4ELi3EEENS4_18smem_ptr_flag_bitsILi16EEENSI_INS5_IJSP_SF_EEENS5_IJSF_SB_EEEEEEEvS23_EENS_8epilogue10collective6detail29Sm90TmaWarpSpecializedAdapterINS2D_15DefaultEpilogueIfNS5_IJSB_llEEES2H_NS2C_6thread17LinearCombinationIfLi1EffLNS2I_9ScaleType4KindE0ELNS_15FloatRoundStyleE2EfEENS1_15EpilogueDefaultEEEEEvvEEEEvNT_6ParamsE --------------------------
	.section	.nv.shared._ZN7cutlass13device_kernelINS_4gemm6kernel13GemmUniversalIN4cute5tupleIJiiiiEEENS1_10collective13CollectiveMmaINS1_40MainloopSm90TmaGmmaWarpSpecializedSparseILi18ENS5_IJNS4_1CILi1EEESB_SB_EEENS1_32KernelTmaWarpSpecializedPingpongEEENS5_IJNSA_ILi64EEESF_SF_EEENS_10bfloat16_tENS5_IJNS4_6LayoutINS5_IJiNS5_IJNSA_ILi2EEEiEEEiEEENS5_IJlNS5_IJSB_SJ_EEElEEEEENSI_INS5_IJNS5_IJNS5_IJNSA_ILi8EEESJ_NSA_ILi4EEEEEEiEEENS5_IJNS5_IJNSA_ILi16EEESJ_SJ_EEEiEEEiEEENS5_IJNS5_IJNS5_IJSF_ST_NSA_ILi1024EEEEEENSA_ILi4096EEEEEENS5_IJNS5_IJSB_NSA_ILi512EEENSA_ILi32EEEEEElEEElEEEEEEEESH_NS5_IJlSB_lEEENS4_8TiledMMAINS4_8MMA_AtomIJNS4_4SM904GMMA6SPARSE28GMMA_64x64x32_F32BF16BF16_SSILNS1C_5MajorE0ELS1F_0ELNS1C_7ScaleInE1ELS1G_1ELNS1C_9SparseSelE0EEEEEENSI_ISC_NS5_IJNSA_ILi0EEES1K_S1K_EEEEENS5_IJNS4_10UnderscoreES1N_S1N_EEEEENS4_13SM90_TMA_LOADENS4_14ComposedLayoutINS4_7SwizzleILi2ELi4ELi3EEENS4_25smem_sparse_ptr_flag_bitsILi2ELi16EEENSI_INS5_IJNS5_IJSB_SP_EEENS5_IJSJ_S12_EEEEEENS5_IJNS5_IJS1K_SF_EEESM_EEEEEEEvNS4_8identityES1Q_NS1R_INS1S_ILi3ELi4ELi3EEENS4_18smem_ptr_flag_bitsILi16EEENSI_INS5_IJSP_SF_EEENS5_IJSF_SB_EEEEEEEvS23_EENS_8epilogue10collective6detail29Sm90TmaWarpSpecializedAdapterINS2D_15DefaultEpilogueIfNS5_IJSB_llEEES2H_NS2C_6thread17LinearCombinationIfLi1EffLNS2I_9ScaleType4KindE0ELNS_15FloatRoundStyleE2EfEENS1_15EpilogueDefaultEEEEEvvEEEEvNT_6ParamsE,"aw",@nobits
	.sectionflags	@""
	.align	16
	.zero		1024


//--------------------- .nv.shared.reserved.0     --------------------------
	.section	.nv.shared.reserved.0,"aw",@nobits
	.weak		__nv_reservedSMEM_offset_0_alias
	.size		__nv_reservedSMEM_offset_0_alias, 0, 0
	.other		__nv_reservedSMEM_offset_0_alias,@"STO_CUDA_RESERVED_SHARED STV_DEFAULT"
__nv_reservedSMEM_offset_0_alias:
	.zero		0


//--------------------- .nv.global                --------------------------
	.section	.nv.global,"aw",@nobits
.nv.global:
	.type		_ZN39_INTERNAL_8ae42bca_4_k_cu_f2cb63fb_27074cute1_E,@object
	.size		_ZN39_INTERNAL_8ae42bca_4_k_cu_f2cb63fb_27074cute1_E,(_ZN39_INTERNAL_8ae42bca_4_k_cu_f2cb63fb_27074cuda3std3__45__cpo6cbeginE - _ZN39_INTERNAL_8ae42bca_4_k_cu_f2cb63fb_27074cute1_E)
_ZN39_INTERNAL_8ae42bca_4_k_cu_f2cb63fb_27074cute1_E:
	.zero		1
	.type		_ZN39_INTERNAL_8ae42bca_4_k_cu_f2cb63fb_27074cuda3std3__45__cpo6cbeginE,@object
	.size		_ZN39_INTERNAL_8ae42bca_4_k_cu_f2cb63fb_27074cuda3std3__45__cpo6cbeginE,(_ZN39_INTERNAL_8ae42bca_4_k_cu_f2cb63fb_27074cuda3std3__48in_placeE - _ZN39_INTERNAL_8ae42bca_4_k_cu_f2cb63fb_27074cuda3std3__45__cpo6cbeginE)
_ZN39_INTERNAL_8ae42bca_4_k_cu_f2cb63fb_27074cuda3std3__45__cpo6cbeginE:
	.zero		1
	.type		_ZN39_INTERNAL_8ae42bca_4_k_cu_f2cb63fb_27074cuda3std3__48in_placeE,@object
	.size		_ZN39_INTERNAL_8ae42bca_4_k_cu_f2cb63fb_27074cuda3std3__48in_placeE,(_ZN39_INTERNAL_8ae42bca_4_k_cu_f2cb63fb_27074cuda3std6ranges3__45__cpo9iter_moveE - _ZN39_INTERNAL_8ae42bca_4_k_cu_f2cb63fb_27074cuda3std3__48in_placeE)
_ZN39_INTERNAL_8ae42bca_4_k_cu_f2cb63fb_27074cuda3std3__48in_placeE:
	.zero		1
	.type		_ZN39_INTERNAL_8ae42bca_4_k_cu_f2cb63fb_27074cuda3std6ranges3__45__cpo9iter_moveE,@object
	.size		_ZN39_INTERNAL_8ae42bca_4_k_cu_f2cb63fb_27074cuda3std6ranges3__45__cpo9iter_moveE,(_ZN39_INTERNAL_8ae42bca_4_k_cu_f2cb63fb_27074cuda3std3__45__cpo5beginE - _ZN39_INTERNAL_8ae42bca_4_k_cu_f2cb63fb_27074cuda3std6ranges3__45__cpo9iter_moveE)
_ZN39_INTERNAL_8ae42bca_4_k_cu_f2cb63fb_27074cuda3std6ranges3__45__cpo9iter_moveE:
	.zero		1
	.type		_ZN39_INTERNAL_8ae42bca_4_k_cu_f2cb63fb_27074cuda3std3__45__cpo5beginE,@object
	.size		_ZN39_INTERNAL_8ae42bca_4_k_cu_f2cb63fb_27074cuda3std3__45__cpo5beginE,(_ZN39_INTERNAL_8ae42bca_4_k_cu_f2cb63fb_27074cuda3std3__441_GLOBAL__N__8ae42bca_4_k_cu_f2cb63fb_27076ignoreE - _ZN39_INTERNAL_8ae42bca_4_k_cu_f2cb63fb_27074cuda3std3__45__cpo5beginE)
_ZN39_INTERNAL_8ae42bca_4_k_cu_f2cb63fb_27074cuda3std3__45__cpo5beginE:
	.zero		1
	.type		_ZN39_INTERNAL_8ae42bca_4_k_cu_f2cb63fb_27074cuda3std3__441_GLOBAL__N__8ae42bca_4_k_cu_f2cb63fb_27076ignoreE,@object
	.size		_ZN39_INTERNAL_8ae42bca_4_k_cu_f2cb63fb_27074cuda3std3__441_GLOBAL__N__8ae42bca_4_k_cu_f2cb63fb_27076ignoreE,(_ZN39_INTERNAL_8ae42bca_4_k_cu_f2cb63fb_27074cute7productE - _ZN39_INTERNAL_8ae42bca_4_k_cu_f2cb63fb_27074cuda3std3__441_GLOBAL__N__8ae42bca_4_k_cu_f2cb63fb_27076ignoreE)
_ZN39_INTERNAL_8ae42bca_4_k_cu_f2cb63fb_27074cuda3std3__441_GLOBAL__N__8ae42bca_4_k_cu_f2cb63fb_27076ignoreE:
	.zero		1
	.type		_ZN39_INTERNAL_8ae42bca_4_k_cu_f2cb63fb_27074cute7productE,@object
	.size		_ZN39_INTERNAL_8ae42bca_4_k_cu_f2cb63fb_27074cute7productE,(_ZN39_INTERNAL_8ae42bca_4_k_cu_f2cb63fb_27074cuda3std3__45__cpo3endE - _ZN39_INTERNAL_8ae42bca_4_k_cu_f2cb63fb_27074cute7productE)
_ZN39_INTERNAL_8ae42bca_4_k_cu_f2cb63fb_27074cute7productE:
	.zero		1
	.type		_ZN39_INTERNAL_8ae42bca_4_k_cu_f2cb63fb_27074cuda3std3__45__cpo3endE,@object
	.size		_ZN39_INTERNAL_8ae42bca_4_k_cu_f2cb63fb_27074cuda3std3__45__cpo3endE,(_ZN39_INTERNAL_8ae42bca_4_k_cu_f2cb63fb_27074cuda3std3__419piecewise_constructE - _ZN39_INTERNAL_8ae42bca_4_k_cu_f2cb63fb_27074cuda3std3__45__cpo3endE)
_ZN39_INTERNAL_8ae42bca_4_k_cu_f2cb63fb_27074cuda3std3__45__cpo3endE:
	.zero		1
	.type		_ZN39_INTERNAL_8ae42bca_4_k_cu_f2cb63fb_27074cuda3std3__419piecewise_constructE,@object
	.size		_ZN39_INTERNAL_8ae42bca_4_k_cu_f2cb63fb_27074cuda3std3__419piecewise_constructE,(_ZN39_INTERNAL_8ae42bca_4_k_cu_f2cb63fb_27074cuda3std3__45__cpo4cendE - _ZN39_INTERNAL_8ae42bca_4_k_cu_f2cb63fb_27074cuda3std3__419piecewise_constructE)
_ZN39_INTERNAL_8ae42bca_4_k_cu_f2cb63fb_27074cuda3std3__419piecewise_constructE:
	.zero		1
	.type		_ZN39_INTERNAL_8ae42bca_4_k_cu_f2cb63fb_27074cuda3std3__45__cpo4cendE,@object
	.size		_ZN39_INTERNAL_8ae42bca_4_k_cu_f2cb63fb_27074cuda3std3__45__cpo4cendE,(_ZN39_INTERNAL_8ae42bca_4_k_cu_f2cb63fb_27074cuda3std6ranges3__45__cpo4swapE - _ZN39_INTERNAL_8ae42bca_4_k_cu_f2cb63fb_27074cuda3std3__45__cpo4cendE)
_ZN39_INTERNAL_8ae42bca_4_k_cu_f2cb63fb_27074cuda3std3__45__cpo4cendE:
	.zero		1
	.type		_ZN39_INTERNAL_8ae42bca_4_k_cu_f2cb63fb_27074cuda3std6ranges3__45__cpo4swapE,@object
	.size		_ZN39_INTERNAL_8ae42bca_4_k_cu_f2cb63fb_27074cuda3std6ranges3__45__cpo4swapE,(.L_7 - _ZN39_INTERNAL_8ae42bca_4_k_cu_f2cb63fb_27074cuda3std6ranges3__45__cpo4swapE)
_ZN39_INTERNAL_8ae42bca_4_k_cu_f2cb63fb_27074cuda3std6ranges3__45__cpo4swapE:
	.zero		1
.L_7:


//--------------------- .nv.constant0._ZN7cutlass13device_kernelINS_4gemm6kernel13GemmUniversalIN4cute5tupleIJiiiiEEENS1_10collective13CollectiveMmaINS1_40MainloopSm90TmaGmmaWarpSpecializedSparseILi18ENS5_IJNS4_1CILi1EEESB_SB_EEENS1_32KernelTmaWarpSpecializedPingpongEEENS5_IJNSA_ILi64EEESF_SF_EEENS_10bfloat16_tENS5_IJNS4_6LayoutINS5_IJiNS5_IJNSA_ILi2EEEiEEEiEEENS5_IJlNS5_IJSB_SJ_EEElEEEEENSI_INS5_IJNS5_IJNS5_IJNSA_ILi8EEESJ_NSA_ILi4EEEEEEiEEENS5_IJNS5_IJNSA_ILi16EEESJ_SJ_EEEiEEEiEEENS5_IJNS5_IJNS5_IJSF_ST_NSA_ILi1024EEEEEENSA_ILi4096EEEEEENS5_IJNS5_IJSB_NSA_ILi512EEENSA_ILi32EEEEEElEEElEEEEEEEESH_NS5_IJlSB_lEEENS4_8TiledMMAINS4_8MMA_AtomIJNS4_4SM904GMMA6SPARSE28GMMA_64x64x32_F32BF16BF16_SSILNS1C_5MajorE0ELS1F_0ELNS1C_7ScaleInE1ELS1G_1ELNS1C_9SparseSelE0EEEEEENSI_ISC_NS5_IJNSA_ILi0EEES1K_S1K_EEEEENS5_IJNS4_10UnderscoreES1N_S1N_EEEEENS4_13SM90_TMA_LOADENS4_14ComposedLayoutINS4_7SwizzleILi2ELi4ELi3EEENS4_25smem_sparse_ptr_flag_bitsILi2ELi16EEENSI_INS5_IJNS5_IJSB_SP_EEENS5_IJSJ_S12_EEEEEENS5_IJNS5_IJS1K_SF_EEESM_EEEEEEEvNS4_8identityES1Q_NS1R_INS1S_ILi3ELi4ELi3EEENS4_18smem_ptr_flag_bitsILi16EEENSI_INS5_IJSP_SF_EEENS5_IJSF_SB_EEEEEEEvS23_EENS_8epilogue10collective6detail29Sm90TmaWarpSpecializedAdapterINS2D_15DefaultEpilogueIfNS5_IJSB_llEEES2H_NS2C_6thread17LinearCombinationIfLi1EffLNS2I_9ScaleType4KindE0ELNS_15FloatRoundStyleE2EfEENS1_15EpilogueDefaultEEEEEvvEEEEvNT_6ParamsE --------------------------
	.section	.nv.constant0._ZN7cutlass13device_kernelINS_4gemm6kernel13GemmUniversalIN4cute5tupleIJiiiiEEENS1_10collective13CollectiveMmaINS1_40MainloopSm90TmaGmmaWarpSpecializedSparseILi18ENS5_IJNS4_1CILi1EEESB_SB_EEENS1_32KernelTmaWarpSpecializedPingpongEEENS5_IJNSA_ILi64EEESF_SF_EEENS_10bfloat16_tENS5_IJNS4_6LayoutINS5_IJiNS5_IJNSA_ILi2EEEiEEEiEEENS5_IJlNS5_IJSB_SJ_EEElEEEEENSI_INS5_IJNS5_IJNS5_IJNSA_ILi8EEESJ_NSA_ILi4EEEEEEiEEENS5_IJNS5_IJNSA_ILi16EEESJ_SJ_EEEiEEEiEEENS5_IJNS5_IJNS5_IJSF_ST_NSA_ILi1024EEEEEENSA_ILi4096EEEEEENS5_IJNS5_IJSB_NSA_ILi512EEENSA_ILi32EEEEEElEEElEEEEEEEESH_NS5_IJlSB_lEEENS4_8TiledMMAINS4_8MMA_AtomIJNS4_4SM904GMMA6SPARSE28GMMA_64x64x32_F32BF16BF16_SSILNS1C_5MajorE0ELS1F_0ELNS1C_7ScaleInE1ELS1G_1ELNS1C_9SparseSelE0EEEEEENSI_ISC_NS5_IJNSA_ILi0EEES1K_S1K_EEEEENS5_IJNS4_10UnderscoreES1N_S1N_EEEEENS4_13SM90_TMA_LOADENS4_14ComposedLayoutINS4_7SwizzleILi2ELi4ELi3EEENS4_25smem_sparse_ptr_flag_bitsILi2ELi16EEENSI_INS5_IJNS5_IJSB_SP_EEENS5_IJSJ_S12_EEEEEENS5_IJNS5_IJS1K_SF_EEESM_EEEEEEEvNS4_8identityES1Q_NS1R_INS1S_ILi3ELi4ELi3EEENS4_18smem_ptr_flag_bitsILi16EEENSI_INS5_IJSP_SF_EEENS5_IJSF_SB_EEEEEEEvS23_EENS_8epilogue10collective6detail29Sm90TmaWarpSpecializedAdapterINS2D_15DefaultEpilogueIfNS5_IJSB_llEEES2H_NS2C_6thread17LinearCombinationIfLi1EffLNS2I_9ScaleType4KindE0ELNS_15FloatRoundStyleE2EfEENS1_15EpilogueDefaultEEEEEvvEEEEvNT_6ParamsE,"a",@progbits
	.sectionflags	@""
	.align	4
.nv.constant0._ZN7cutlass13device_kernelINS_4gemm6kernel13GemmUniversalIN4cute5tupleIJiiiiEEENS1_10collective13CollectiveMmaINS1_40MainloopSm90TmaGmmaWarpSpecializedSparseILi18ENS5_IJNS4_1CILi1EEESB_SB_EEENS1_32KernelTmaWarpSpecializedPingpongEEENS5_IJNSA_ILi64EEESF_SF_EEENS_10bfloat16_tENS5_IJNS4_6LayoutINS5_IJiNS5_IJNSA_ILi2EEEiEEEiEEENS5_IJlNS5_IJSB_SJ_EEElEEEEENSI_INS5_IJNS5_IJNS5_IJNSA_ILi8EEESJ_NSA_ILi4EEEEEEiEEENS5_IJNS5_IJNSA_ILi16EEESJ_SJ_EEEiEEEiEEENS5_IJNS5_IJNS5_IJSF_ST_NSA_ILi1024EEEEEENSA_ILi4096EEEEEENS5_IJNS5_IJSB_NSA_ILi512EEENSA_ILi32EEEEEElEEElEEEEEEEESH_NS5_IJlSB_lEEENS4_8TiledMMAINS4_8MMA_AtomIJNS4_4SM904GMMA6SPARSE28GMMA_64x64x32_F32BF16BF16_SSILNS1C_5MajorE0ELS1F_0ELNS1C_7ScaleInE1ELS1G_1ELNS1C_9SparseSelE0EEEEEENSI_ISC_NS5_IJNSA_ILi0EEES1K_S1K_EEEEENS5_IJNS4_10UnderscoreES1N_S1N_EEEEENS4_13SM90_TMA_LOADENS4_14ComposedLayoutINS4_7SwizzleILi2ELi4ELi3EEENS4_25smem_sparse_ptr_flag_bitsILi2ELi16EEENSI_INS5_IJNS5_IJSB_SP_EEENS5_IJSJ_S12_EEEEEENS5_IJNS5_IJS1K_SF_EEESM_EEEEEEEvNS4_8identityES1Q_NS1R_INS1S_ILi3ELi4ELi3EEENS4_18smem_ptr_flag_bitsILi16EEENSI_INS5_IJSP_SF_EEENS5_IJSF_SB_EEEEEEEvS23_EENS_8epilogue10collective6detail29Sm90TmaWarpSpecializedAdapterINS2D_15DefaultEpilogueIfNS5_IJSB_llEEES2H_NS2C_6thread17LinearCombinationIfLi1EffLNS2I_9ScaleType4KindE0ELNS_15FloatRoundStyleE2EfEENS1_15EpilogueDefaultEEEEEvvEEEEvNT_6ParamsE:
	.zero		1920


//--------------------- SYMBOLS --------------------------

	.type		.nv.reservedSmem.offset0,@object
	.size		.nv.reservedSmem.offset0,0x4
